//
// Generated by NVIDIA NVVM Compiler
//
// Compiler Build ID: CL-36424714
// Cuda compilation tools, release 13.0, V13.0.88
// Based on NVVM 20.0.0
//

.version 9.0
.target sm_100
.address_size 64

	// .globl	_Z18simple_gemm_kernelPKfS0_Pfiiiff
// _ZZ21optimized_gemm_kernelPKfS0_PfiiiffE2sA has been demoted
// _ZZ21optimized_gemm_kernelPKfS0_PfiiiffE2sB has been demoted

.visible .entry _Z18simple_gemm_kernelPKfS0_Pfiiiff(
	.param .u64 .ptr .align 1 _Z18simple_gemm_kernelPKfS0_Pfiiiff_param_0,
	.param .u64 .ptr .align 1 _Z18simple_gemm_kernelPKfS0_Pfiiiff_param_1,
	.param .u64 .ptr .align 1 _Z18simple_gemm_kernelPKfS0_Pfiiiff_param_2,
	.param .u32 _Z18simple_gemm_kernelPKfS0_Pfiiiff_param_3,
	.param .u32 _Z18simple_gemm_kernelPKfS0_Pfiiiff_param_4,
	.param .u32 _Z18simple_gemm_kernelPKfS0_Pfiiiff_param_5,
	.param .f32 _Z18simple_gemm_kernelPKfS0_Pfiiiff_param_6,
	.param .f32 _Z18simple_gemm_kernelPKfS0_Pfiiiff_param_7
)
{
	.reg .pred 	%p<13>;
	.reg .b32 	%r<41>;
	.reg .b32 	%f<73>;
	.reg .b64 	%rd<53>;

	ld.param.u64 	%rd7, [_Z18simple_gemm_kernelPKfS0_Pfiiiff_param_0];
	ld.param.u64 	%rd8, [_Z18simple_gemm_kernelPKfS0_Pfiiiff_param_1];
	ld.param.u64 	%rd6, [_Z18simple_gemm_kernelPKfS0_Pfiiiff_param_2];
	ld.param.u32 	%r20, [_Z18simple_gemm_kernelPKfS0_Pfiiiff_param_3];
	ld.param.u32 	%r18, [_Z18simple_gemm_kernelPKfS0_Pfiiiff_param_4];
	ld.param.u32 	%r19, [_Z18simple_gemm_kernelPKfS0_Pfiiiff_param_5];
	ld.param.f32 	%f13, [_Z18simple_gemm_kernelPKfS0_Pfiiiff_param_6];
	ld.param.f32 	%f14, [_Z18simple_gemm_kernelPKfS0_Pfiiiff_param_7];
	cvta.to.global.u64 	%rd1, %rd8;
	cvta.to.global.u64 	%rd2, %rd7;
	mov.u32 	%r21, %ctaid.y;
	mov.u32 	%r22, %ntid.y;
	mov.u32 	%r23, %tid.y;
	mad.lo.s32 	%r1, %r21, %r22, %r23;
	mov.u32 	%r24, %ctaid.x;
	mov.u32 	%r25, %ntid.x;
	mov.u32 	%r26, %tid.x;
	mad.lo.s32 	%r2, %r24, %r25, %r26;
	setp.ge.s32 	%p1, %r1, %r20;
	setp.ge.s32 	%p2, %r2, %r18;
	or.pred  	%p3, %p1, %p2;
	@%p3 bra 	$L__BB0_14;
	setp.lt.s32 	%p4, %r19, 1;
	mov.f32 	%f72, 0f00000000;
	@%p4 bra 	$L__BB0_13;
	mul.lo.s32 	%r3, %r19, %r1;
	and.b32  	%r4, %r19, 7;
	setp.lt.u32 	%p5, %r19, 8;
	mov.f32 	%f72, 0f00000000;
	mov.b32 	%r39, 0;
	@%p5 bra 	$L__BB0_5;
	and.b32  	%r39, %r19, 2147483640;
	neg.s32 	%r37, %r39;
	shl.b32 	%r7, %r18, 3;
	mul.wide.u32 	%rd9, %r3, 4;
	add.s64 	%rd10, %rd9, %rd2;
	add.s64 	%rd52, %rd10, 16;
	mov.f32 	%f72, 0f00000000;
	mul.wide.s32 	%rd13, %r18, 4;
	mov.u32 	%r36, %r2;
$L__BB0_4:
	.pragma "nounroll";
	ld.global.f32 	%f19, [%rd52+-16];
	mul.wide.s32 	%rd11, %r36, 4;
	add.s64 	%rd12, %rd1, %rd11;
	ld.global.f32 	%f20, [%rd12];
	fma.rn.f32 	%f21, %f19, %f20, %f72;
	ld.global.f32 	%f22, [%rd52+-12];
	add.s64 	%rd14, %rd12, %rd13;
	ld.global.f32 	%f23, [%rd14];
	fma.rn.f32 	%f24, %f22, %f23, %f21;
	ld.global.f32 	%f25, [%rd52+-8];
	add.s64 	%rd15, %rd14, %rd13;
	ld.global.f32 	%f26, [%rd15];
	fma.rn.f32 	%f27, %f25, %f26, %f24;
	ld.global.f32 	%f28, [%rd52+-4];
	add.s64 	%rd16, %rd15, %rd13;
	ld.global.f32 	%f29, [%rd16];
	fma.rn.f32 	%f30, %f28, %f29, %f27;
	ld.global.f32 	%f31, [%rd52];
	add.s64 	%rd17, %rd16, %rd13;
	ld.global.f32 	%f32, [%rd17];
	fma.rn.f32 	%f33, %f31, %f32, %f30;
	ld.global.f32 	%f34, [%rd52+4];
	add.s64 	%rd18, %rd17, %rd13;
	ld.global.f32 	%f35, [%rd18];
	fma.rn.f32 	%f36, %f34, %f35, %f33;
	ld.global.f32 	%f37, [%rd52+8];
	add.s64 	%rd19, %rd18, %rd13;
	ld.global.f32 	%f38, [%rd19];
	fma.rn.f32 	%f39, %f37, %f38, %f36;
	ld.global.f32 	%f40, [%rd52+12];
	add.s64 	%rd20, %rd19, %rd13;
	ld.global.f32 	%f41, [%rd20];
	fma.rn.f32 	%f72, %f40, %f41, %f39;
	add.s32 	%r37, %r37, 8;
	add.s32 	%r36, %r36, %r7;
	add.s64 	%rd52, %rd52, 32;
	setp.ne.s32 	%p6, %r37, 0;
	@%p6 bra 	$L__BB0_4;
$L__BB0_5:
	setp.eq.s32 	%p7, %r4, 0;
	@%p7 bra 	$L__BB0_13;
	and.b32  	%r13, %r19, 3;
	setp.lt.u32 	%p8, %r4, 4;
	@%p8 bra 	$L__BB0_8;
	add.s32 	%r28, %r39, %r3;
	mul.wide.u32 	%rd21, %r28, 4;
	add.s64 	%rd22, %rd2, %rd21;
	ld.global.f32 	%f43, [%rd22];
	mad.lo.s32 	%r29, %r39, %r18, %r2;
	mul.wide.s32 	%rd23, %r29, 4;
	add.s64 	%rd24, %rd1, %rd23;
	ld.global.f32 	%f44, [%rd24];
	fma.rn.f32 	%f45, %f43, %f44, %f72;
	cvt.u64.u32 	%rd25, %r3;
	cvt.u64.u32 	%rd26, %r39;
	add.s64 	%rd27, %rd26, %rd25;
	shl.b64 	%rd28, %rd27, 2;
	add.s64 	%rd29, %rd2, %rd28;
	ld.global.f32 	%f46, [%rd29+4];
	mul.wide.s32 	%rd30, %r18, 4;
	add.s64 	%rd31, %rd24, %rd30;
	ld.global.f32 	%f47, [%rd31];
	fma.rn.f32 	%f48, %f46, %f47, %f45;
	ld.global.f32 	%f49, [%rd29+8];
	add.s64 	%rd32, %rd31, %rd30;
	ld.global.f32 	%f50, [%rd32];
	fma.rn.f32 	%f51, %f49, %f50, %f48;
	ld.global.f32 	%f52, [%rd29+12];
	add.s64 	%rd33, %rd32, %rd30;
	ld.global.f32 	%f53, [%rd33];
	fma.rn.f32 	%f72, %f52, %f53, %f51;
	add.s32 	%r39, %r39, 4;
$L__BB0_8:
	setp.eq.s32 	%p9, %r13, 0;
	@%p9 bra 	$L__BB0_13;
	setp.eq.s32 	%p10, %r13, 1;
	@%p10 bra 	$L__BB0_11;
	add.s32 	%r30, %r39, %r3;
	mul.wide.u32 	%rd34, %r30, 4;
	add.s64 	%rd35, %rd2, %rd34;
	ld.global.f32 	%f55, [%rd35];
	mad.lo.s32 	%r31, %r39, %r18, %r2;
	mul.wide.s32 	%rd36, %r31, 4;
	add.s64 	%rd37, %rd1, %rd36;
	ld.global.f32 	%f56, [%rd37];
	fma.rn.f32 	%f57, %f55, %f56, %f72;
	cvt.u64.u32 	%rd38, %r3;
	cvt.u64.u32 	%rd39, %r39;
	add.s64 	%rd40, %rd39, %rd38;
	shl.b64 	%rd41, %rd40, 2;
	add.s64 	%rd42, %rd2, %rd41;
	ld.global.f32 	%f58, [%rd42+4];
	mul.wide.s32 	%rd43, %r18, 4;
	add.s64 	%rd44, %rd37, %rd43;
	ld.global.f32 	%f59, [%rd44];
	fma.rn.f32 	%f72, %f58, %f59, %f57;
	add.s32 	%r39, %r39, 2;
$L__BB0_11:
	and.b32  	%r32, %r19, 1;
	setp.eq.b32 	%p11, %r32, 1;
	not.pred 	%p12, %p11;
	@%p12 bra 	$L__BB0_13;
	add.s32 	%r33, %r39, %r3;
	mul.wide.u32 	%rd45, %r33, 4;
	add.s64 	%rd46, %rd2, %rd45;
	ld.global.f32 	%f60, [%rd46];
	mad.lo.s32 	%r34, %r39, %r18, %r2;
	mul.wide.s32 	%rd47, %r34, 4;
	add.s64 	%rd48, %rd1, %rd47;
	ld.global.f32 	%f61, [%rd48];
	fma.rn.f32 	%f72, %f60, %f61, %f72;
$L__BB0_13:
	mad.lo.s32 	%r35, %r18, %r1, %r2;
	cvta.to.global.u64 	%rd49, %rd6;
	mul.wide.s32 	%rd50, %r35, 4;
	add.s64 	%rd51, %rd49, %rd50;
	ld.global.f32 	%f62, [%rd51];
	mul.f32 	%f63, %f14, %f62;
	fma.rn.f32 	%f64, %f13, %f72, %f63;
	st.global.f32 	[%rd51], %f64;
$L__BB0_14:
	ret;

}
	// .globl	_Z21optimized_gemm_kernelPKfS0_Pfiiiff
.visible .entry _Z21optimized_gemm_kernelPKfS0_Pfiiiff(
	.param .u64 .ptr .align 1 _Z21optimized_gemm_kernelPKfS0_Pfiiiff_param_0,
	.param .u64 .ptr .align 1 _Z21optimized_gemm_kernelPKfS0_Pfiiiff_param_1,
	.param .u64 .ptr .align 1 _Z21optimized_gemm_kernelPKfS0_Pfiiiff_param_2,
	.param .u32 _Z21optimized_gemm_kernelPKfS0_Pfiiiff_param_3,
	.param .u32 _Z21optimized_gemm_kernelPKfS0_Pfiiiff_param_4,
	.param .u32 _Z21optimized_gemm_kernelPKfS0_Pfiiiff_param_5,
	.param .f32 _Z21optimized_gemm_kernelPKfS0_Pfiiiff_param_6,
	.param .f32 _Z21optimized_gemm_kernelPKfS0_Pfiiiff_param_7
)
{
	.reg .pred 	%p<22>;
	.reg .b32 	%r<80>;
	.reg .b32 	%f<132>;
	.reg .b64 	%rd<13>;
	// demoted variable
	.shared .align 4 .b8 _ZZ21optimized_gemm_kernelPKfS0_PfiiiffE2sA[4096];
	// demoted variable
	.shared .align 4 .b8 _ZZ21optimized_gemm_kernelPKfS0_PfiiiffE2sB[4096];
	ld.param.u64 	%rd3, [_Z21optimized_gemm_kernelPKfS0_Pfiiiff_param_0];
	ld.param.u64 	%rd4, [_Z21optimized_gemm_kernelPKfS0_Pfiiiff_param_1];
	ld.param.u64 	%rd5, [_Z21optimized_gemm_kernelPKfS0_Pfiiiff_param_2];
	ld.param.u32 	%r35, [_Z21optimized_gemm_kernelPKfS0_Pfiiiff_param_3];
	ld.param.u32 	%r36, [_Z21optimized_gemm_kernelPKfS0_Pfiiiff_param_4];
	ld.param.u32 	%r37, [_Z21optimized_gemm_kernelPKfS0_Pfiiiff_param_5];
	ld.param.f32 	%f21, [_Z21optimized_gemm_kernelPKfS0_Pfiiiff_param_6];
	ld.param.f32 	%f22, [_Z21optimized_gemm_kernelPKfS0_Pfiiiff_param_7];
	mov.u32 	%r38, %ctaid.y;
	mov.u32 	%r39, %ntid.y;
	mov.u32 	%r1, %tid.y;
	mad.lo.s32 	%r2, %r38, %r39, %r1;
	mov.u32 	%r40, %ctaid.x;
	mov.u32 	%r41, %ntid.x;
	mov.u32 	%r3, %tid.x;
	mad.lo.s32 	%r4, %r40, %r41, %r3;
	setp.lt.s32 	%p1, %r37, 1;
	mov.f32 	%f130, 0f00000000;
	@%p1 bra 	$L__BB1_21;
	shl.b32 	%r43, %r1, 7;
	mov.u32 	%r44, _ZZ21optimized_gemm_kernelPKfS0_PfiiiffE2sA;
	add.s32 	%r5, %r44, %r43;
	mul.lo.s32 	%r6, %r37, %r2;
	shl.b32 	%r45, %r3, 2;
	mov.u32 	%r46, _ZZ21optimized_gemm_kernelPKfS0_PfiiiffE2sB;
	add.s32 	%r7, %r46, %r45;
	add.s32 	%r8, %r5, 32;
	add.s32 	%r9, %r7, 1024;
	cvta.to.global.u64 	%rd1, %rd3;
	cvta.to.global.u64 	%rd2, %rd4;
	mov.f32 	%f130, 0f00000000;
	mov.b32 	%r73, 0;
	mov.u32 	%r72, %r37;
$L__BB1_2:
	setp.ge.s32 	%p2, %r2, %r35;
	min.s32 	%r47, %r72, 32;
	max.s32 	%r12, %r47, 1;
	and.b32  	%r13, %r12, 7;
	and.b32  	%r14, %r12, 15;
	add.s32 	%r15, %r73, %r3;
	setp.ge.u32 	%p3, %r15, %r37;
	mov.f32 	%f121, 0f00000000;
	or.pred  	%p4, %p2, %p3;
	@%p4 bra 	$L__BB1_4;
	add.s32 	%r49, %r15, %r6;
	mul.wide.u32 	%rd6, %r49, 4;
	add.s64 	%rd7, %rd1, %rd6;
	ld.global.f32 	%f121, [%rd7];
$L__BB1_4:
	setp.ge.s32 	%p5, %r4, %r36;
	shl.b32 	%r50, %r3, 2;
	add.s32 	%r51, %r5, %r50;
	st.shared.f32 	[%r51], %f121;
	add.s32 	%r16, %r73, %r1;
	setp.ge.u32 	%p6, %r16, %r37;
	mov.f32 	%f122, 0f00000000;
	or.pred  	%p7, %p5, %p6;
	@%p7 bra 	$L__BB1_6;
	mad.lo.s32 	%r53, %r16, %r36, %r4;
	mul.wide.u32 	%rd8, %r53, 4;
	add.s64 	%rd9, %rd2, %rd8;
	ld.global.f32 	%f122, [%rd9];
$L__BB1_6:
	shl.b32 	%r54, %r1, 7;
	mov.u32 	%r55, _ZZ21optimized_gemm_kernelPKfS0_PfiiiffE2sB;
	add.s32 	%r56, %r55, %r54;
	add.s32 	%r58, %r56, %r50;
	st.shared.f32 	[%r58], %f122;
	bar.sync 	0;
	setp.le.s32 	%p8, %r37, %r73;
	@%p8 bra 	$L__BB1_20;
	setp.lt.s32 	%p9, %r72, 16;
	mov.b32 	%r78, 0;
	@%p9 bra 	$L__BB1_10;
	and.b32  	%r60, %r12, 48;
	neg.s32 	%r76, %r60;
	mov.u32 	%r74, %r9;
	mov.u32 	%r75, %r8;
$L__BB1_9:
	.pragma "nounroll";
	and.b32  	%r78, %r12, 48;
	ld.shared.f32 	%f28, [%r75+-32];
	ld.shared.f32 	%f29, [%r74+-1024];
	fma.rn.f32 	%f30, %f28, %f29, %f130;
	ld.shared.f32 	%f31, [%r75+-28];
	ld.shared.f32 	%f32, [%r74+-896];
	fma.rn.f32 	%f33, %f31, %f32, %f30;
	ld.shared.f32 	%f34, [%r75+-24];
	ld.shared.f32 	%f35, [%r74+-768];
	fma.rn.f32 	%f36, %f34, %f35, %f33;
	ld.shared.f32 	%f37, [%r75+-20];
	ld.shared.f32 	%f38, [%r74+-640];
	fma.rn.f32 	%f39, %f37, %f38, %f36;
	ld.shared.f32 	%f40, [%r75+-16];
	ld.shared.f32 	%f41, [%r74+-512];
	fma.rn.f32 	%f42, %f40, %f41, %f39;
	ld.shared.f32 	%f43, [%r75+-12];
	ld.shared.f32 	%f44, [%r74+-384];
	fma.rn.f32 	%f45, %f43, %f44, %f42;
	ld.shared.f32 	%f46, [%r75+-8];
	ld.shared.f32 	%f47, [%r74+-256];
	fma.rn.f32 	%f48, %f46, %f47, %f45;
	ld.shared.f32 	%f49, [%r75+-4];
	ld.shared.f32 	%f50, [%r74+-128];
	fma.rn.f32 	%f51, %f49, %f50, %f48;
	ld.shared.f32 	%f52, [%r75];
	ld.shared.f32 	%f53, [%r74];
	fma.rn.f32 	%f54, %f52, %f53, %f51;
	ld.shared.f32 	%f55, [%r75+4];
	ld.shared.f32 	%f56, [%r74+128];
	fma.rn.f32 	%f57, %f55, %f56, %f54;
	ld.shared.f32 	%f58, [%r75+8];
	ld.shared.f32 	%f59, [%r74+256];
	fma.rn.f32 	%f60, %f58, %f59, %f57;
	ld.shared.f32 	%f61, [%r75+12];
	ld.shared.f32 	%f62, [%r74+384];
	fma.rn.f32 	%f63, %f61, %f62, %f60;
	ld.shared.f32 	%f64, [%r75+16];
	ld.shared.f32 	%f65, [%r74+512];
	fma.rn.f32 	%f66, %f64, %f65, %f63;
	ld.shared.f32 	%f67, [%r75+20];
	ld.shared.f32 	%f68, [%r74+640];
	fma.rn.f32 	%f69, %f67, %f68, %f66;
	ld.shared.f32 	%f70, [%r75+24];
	ld.shared.f32 	%f71, [%r74+768];
	fma.rn.f32 	%f72, %f70, %f71, %f69;
	ld.shared.f32 	%f73, [%r75+28];
	ld.shared.f32 	%f74, [%r74+896];
	fma.rn.f32 	%f130, %f73, %f74, %f72;
	add.s32 	%r76, %r76, 16;
	add.s32 	%r75, %r75, 64;
	add.s32 	%r74, %r74, 2048;
	setp.ne.s32 	%p10, %r76, 0;
	@%p10 bra 	$L__BB1_9;
$L__BB1_10:
	setp.eq.s32 	%p11, %r14, 0;
	@%p11 bra 	$L__BB1_20;
	setp.lt.u32 	%p12, %r14, 8;
	@%p12 bra 	$L__BB1_13;
	shl.b32 	%r61, %r78, 2;
	add.s32 	%r62, %r5, %r61;
	ld.shared.f32 	%f76, [%r62];
	shl.b32 	%r63, %r78, 7;
	add.s32 	%r64, %r7, %r63;
	ld.shared.f32 	%f77, [%r64];
	fma.rn.f32 	%f78, %f76, %f77, %f130;
	ld.shared.f32 	%f79, [%r62+4];
	ld.shared.f32 	%f80, [%r64+128];
	fma.rn.f32 	%f81, %f79, %f80, %f78;
	ld.shared.f32 	%f82, [%r62+8];
	ld.shared.f32 	%f83, [%r64+256];
	fma.rn.f32 	%f84, %f82, %f83, %f81;
	ld.shared.f32 	%f85, [%r62+12];
	ld.shared.f32 	%f86, [%r64+384];
	fma.rn.f32 	%f87, %f85, %f86, %f84;
	ld.shared.f32 	%f88, [%r62+16];
	ld.shared.f32 	%f89, [%r64+512];
	fma.rn.f32 	%f90, %f88, %f89, %f87;
	ld.shared.f32 	%f91, [%r62+20];
	ld.shared.f32 	%f92, [%r64+640];
	fma.rn.f32 	%f93, %f91, %f92, %f90;
	ld.shared.f32 	%f94, [%r62+24];
	ld.shared.f32 	%f95, [%r64+768];
	fma.rn.f32 	%f96, %f94, %f95, %f93;
	ld.shared.f32 	%f97, [%r62+28];
	ld.shared.f32 	%f98, [%r64+896];
	fma.rn.f32 	%f130, %f97, %f98, %f96;
	add.s32 	%r78, %r78, 8;
$L__BB1_13:
	setp.eq.s32 	%p13, %r13, 0;
	@%p13 bra 	$L__BB1_20;
	and.b32  	%r28, %r12, 3;
	setp.lt.u32 	%p14, %r13, 4;
	@%p14 bra 	$L__BB1_16;
	shl.b32 	%r65, %r78, 2;
	add.s32 	%r66, %r5, %r65;
	ld.shared.f32 	%f100, [%r66];
	shl.b32 	%r67, %r78, 7;
	add.s32 	%r68, %r7, %r67;
	ld.shared.f32 	%f101, [%r68];
	fma.rn.f32 	%f102, %f100, %f101, %f130;
	ld.shared.f32 	%f103, [%r66+4];
	ld.shared.f32 	%f104, [%r68+128];
	fma.rn.f32 	%f105, %f103, %f104, %f102;
	ld.shared.f32 	%f106, [%r66+8];
	ld.shared.f32 	%f107, [%r68+256];
	fma.rn.f32 	%f108, %f106, %f107, %f105;
	ld.shared.f32 	%f109, [%r66+12];
	ld.shared.f32 	%f110, [%r68+384];
	fma.rn.f32 	%f130, %f109, %f110, %f108;
	add.s32 	%r78, %r78, 4;
$L__BB1_16:
	setp.eq.s32 	%p15, %r28, 0;
	@%p15 bra 	$L__BB1_20;
	shl.b32 	%r69, %r78, 2;
	add.s32 	%r31, %r5, %r69;
	ld.shared.f32 	%f111, [%r31];
	shl.b32 	%r70, %r78, 7;
	add.s32 	%r32, %r7, %r70;
	ld.shared.f32 	%f112, [%r32];
	fma.rn.f32 	%f130, %f111, %f112, %f130;
	setp.eq.s32 	%p16, %r28, 1;
	@%p16 bra 	$L__BB1_20;
	ld.shared.f32 	%f113, [%r31+4];
	ld.shared.f32 	%f114, [%r32+128];
	fma.rn.f32 	%f130, %f113, %f114, %f130;
	setp.eq.s32 	%p17, %r28, 2;
	@%p17 bra 	$L__BB1_20;
	ld.shared.f32 	%f115, [%r31+8];
	ld.shared.f32 	%f116, [%r32+256];
	fma.rn.f32 	%f130, %f115, %f116, %f130;
$L__BB1_20:
	bar.sync 	0;
	add.s32 	%r73, %r73, 32;
	setp.lt.s32 	%p18, %r73, %r37;
	add.s32 	%r72, %r72, -32;
	@%p18 bra 	$L__BB1_2;
$L__BB1_21:
	setp.ge.s32 	%p19, %r2, %r35;
	setp.ge.s32 	%p20, %r4, %r36;
	or.pred  	%p21, %p19, %p20;
	@%p21 bra 	$L__BB1_23;
	mad.lo.s32 	%r71, %r36, %r2, %r4;
	cvta.to.global.u64 	%rd10, %rd5;
	mul.wide.s32 	%rd11, %r71, 4;
	add.s64 	%rd12, %rd10, %rd11;
	ld.global.f32 	%f117, [%rd12];
	mul.f32 	%f118, %f22, %f117;
	fma.rn.f32 	%f119, %f21, %f130, %f118;
	st.global.f32 	[%rd12], %f119;
$L__BB1_23:
	ret;

}
	// .globl	_Z29stream_ordered_memory_examplev
.visible .entry _Z29stream_ordered_memory_examplev()
{


	ret;

}
	// .globl	_Z11tma_examplev
.visible .entry _Z11tma_examplev()
{


	ret;

}


// ===== COMPILED SASS (sm_100) =====

	.target	sm_100

	.elftype	@"ET_EXEC"


//--------------------- .note.nv.tkinfo           --------------------------
	.section	.note.nv.tkinfo,"",@"SHT_NOTE"
	.sectionflags	@"SHF_NOTE_NV_TKINFO"
	.tkinfo
        /*0018*/ 	.word	0x00000002
        /*0030*/ 	.string	""
        /*0030*/ 	.string	"ptxas"
        /*0030*/ 	.string	"Cuda compilation tools, release 13.0, V13.0.88"
        /*0030*/ 	.string	"Build cuda_13.0.r13.0/compiler.36424714_0"
        /*0030*/ 	.string	"-arch sm_100 -m 64 "



//--------------------- .note.nv.cuinfo           --------------------------
	.section	.note.nv.cuinfo,"",@"SHT_NOTE"
	.sectionflags	@"SHF_NOTE_NV_CUINFO"
        /*0018*/ 	.short	0x0002
        /*001a*/ 	.short	0x0064
        /*001c*/ 	.short	0x0082
	.zero		2


//--------------------- .nv.info                  --------------------------
	.section	.nv.info,"",@"SHT_CUDA_INFO"
	.align	4


	//----- nvinfo : EIATTR_REGCOUNT
	.align		4
        /*0000*/ 	.byte	0x04, 0x2f
        /*0002*/ 	.short	(.L_1 - .L_0)
	.align		4
.L_0:
        /*0004*/ 	.word	index@(_Z18simple_gemm_kernelPKfS0_Pfiiiff)
        /*0008*/ 	.word	0x00000020


	//----- nvinfo : EIATTR_FRAME_SIZE
	.align		4
.L_1:
        /*000c*/ 	.byte	0x04, 0x11
        /*000e*/ 	.short	(.L_3 - .L_2)
	.align		4
.L_2:
        /*0010*/ 	.word	index@(_Z18simple_gemm_kernelPKfS0_Pfiiiff)
        /*0014*/ 	.word	0x00000000


	//----- nvinfo : EIATTR_REGCOUNT
	.align		4
.L_3:
        /*0018*/ 	.byte	0x04, 0x2f
        /*001a*/ 	.short	(.L_5 - .L_4)
	.align		4
.L_4:
        /*001c*/ 	.word	index@(_Z21optimized_gemm_kernelPKfS0_Pfiiiff)
        /*0020*/ 	.word	0x00000020


	//----- nvinfo : EIATTR_FRAME_SIZE
	.align		4
.L_5:
        /*0024*/ 	.byte	0x04, 0x11
        /*0026*/ 	.short	(.L_7 - .L_6)
	.align		4
.L_6:
        /*0028*/ 	.word	index@(_Z21optimized_gemm_kernelPKfS0_Pfiiiff)
        /*002c*/ 	.word	0x00000000


	//----- nvinfo : EIATTR_REGCOUNT
	.align		4
.L_7:
        /*0030*/ 	.byte	0x04, 0x2f
        /*0032*/ 	.short	(.L_9 - .L_8)
	.align		4
.L_8:
        /*0034*/ 	.word	index@(_Z29stream_ordered_memory_examplev)
        /*0038*/ 	.word	0x00000004


	//----- nvinfo : EIATTR_FRAME_SIZE
	.align		4
.L_9:
        /*003c*/ 	.byte	0x04, 0x11
        /*003e*/ 	.short	(.L_11 - .L_10)
	.align		4
.L_10:
        /*0040*/ 	.word	index@(_Z29stream_ordered_memory_examplev)
        /*0044*/ 	.word	0x00000000


	//----- nvinfo : EIATTR_REGCOUNT
	.align		4
.L_11:
        /*0048*/ 	.byte	0x04, 0x2f
        /*004a*/ 	.short	(.L_13 - .L_12)
	.align		4
.L_12:
        /*004c*/ 	.word	index@(_Z11tma_examplev)
        /*0050*/ 	.word	0x00000004


	//----- nvinfo : EIATTR_FRAME_SIZE
	.align		4
.L_13:
        /*0054*/ 	.byte	0x04, 0x11
        /*0056*/ 	.short	(.L_15 - .L_14)
	.align		4
.L_14:
        /*0058*/ 	.word	index@(_Z11tma_examplev)
        /*005c*/ 	.word	0x00000000


	//----- nvinfo : EIATTR_MIN_STACK_SIZE
	.align		4
.L_15:
        /*0060*/ 	.byte	0x04, 0x12
        /*0062*/ 	.short	(.L_17 - .L_16)
	.align		4
.L_16:
        /*0064*/ 	.word	index@(_Z11tma_examplev)
        /*0068*/ 	.word	0x00000000


	//----- nvinfo : EIATTR_MIN_STACK_SIZE
	.align		4
.L_17:
        /*006c*/ 	.byte	0x04, 0x12
        /*006e*/ 	.short	(.L_19 - .L_18)
	.align		4
.L_18:
        /*0070*/ 	.word	index@(_Z29stream_ordered_memory_examplev)
        /*0074*/ 	.word	0x00000000


	//----- nvinfo : EIATTR_MIN_STACK_SIZE
	.align		4
.L_19:
        /*0078*/ 	.byte	0x04, 0x12
        /*007a*/ 	.short	(.L_21 - .L_20)
	.align		4
.L_20:
        /*007c*/ 	.word	index@(_Z21optimized_gemm_kernelPKfS0_Pfiiiff)
        /*0080*/ 	.word	0x00000000


	//----- nvinfo : EIATTR_MIN_STACK_SIZE
	.align		4
.L_21:
        /*0084*/ 	.byte	0x04, 0x12
        /*0086*/ 	.short	(.L_23 - .L_22)
	.align		4
.L_22:
        /*0088*/ 	.word	index@(_Z18simple_gemm_kernelPKfS0_Pfiiiff)
        /*008c*/ 	.word	0x00000000
.L_23:


//--------------------- .nv.compat                --------------------------
	.section	.nv.compat,"",@"SHT_CUDA_COMPAT_INFO"
	.align	4
        /*0000*/ 	.byte	0x02, 0x09, 0x00, 0x00, 0x02, 0x02, 0x01, 0x00, 0x02, 0x05, 0x05, 0x00, 0x03, 0x07, 0x01, 0x01
        /*0010*/ 	.byte	0x02, 0x03, 0x00, 0x00, 0x02, 0x06, 0x01, 0x00, 0x04, 0x0b, 0x08, 0x00, 0x09, 0x00, 0x00, 0x00
        /*0020*/ 	.byte	0x00, 0x00, 0x00, 0x00


//--------------------- .nv.info._Z11tma_examplev --------------------------
	.section	.nv.info._Z11tma_examplev,"",@"SHT_CUDA_INFO"
	.sectionflags	@""
	.align	4


	//----- nvinfo : EIATTR_CUDA_API_VERSION
	.align		4
        /*0000*/ 	.byte	0x04, 0x37
        /*0002*/ 	.short	(.L_25 - .L_24)
.L_24:
        /*0004*/ 	.word	0x00000082


	//----- nvinfo : EIATTR_SPARSE_MMA_MASK
	.align		4
.L_25:
        /*0008*/ 	.byte	0x03, 0x50
        /*000a*/ 	.short	0x0000


	//----- nvinfo : EIATTR_MAXREG_COUNT
	.align		4
        /*000c*/ 	.byte	0x03, 0x1b
        /*000e*/ 	.short	0x00ff


	//----- nvinfo : EIATTR_MERCURY_ISA_VERSION
	.align		4
        /*0010*/ 	.byte	0x03, 0x5f
        /*0012*/ 	.short	0x0101


	//----- nvinfo : EIATTR_VRC_CTA_INIT_COUNT
	.align		4
        /*0014*/ 	.byte	0x02, 0x4a
	.zero		1
	.zero		1


	//----- nvinfo : EIATTR_EXIT_INSTR_OFFSETS
	.align		4
        /*0018*/ 	.byte	0x04, 0x1c
        /*001a*/ 	.short	(.L_27 - .L_26)


	//   ....[0]....
.L_26:
        /*001c*/ 	.word	0x00000010


	//----- nvinfo : EIATTR_SW_WAR
	.align		4
.L_27:
        /*0020*/ 	.byte	0x04, 0x36
        /*0022*/ 	.short	(.L_29 - .L_28)
.L_28:
        /*0024*/ 	.word	0x00000008
.L_29:


//--------------------- .nv.info._Z29stream_ordered_memory_examplev --------------------------
	.section	.nv.info._Z29stream_ordered_memory_examplev,"",@"SHT_CUDA_INFO"
	.sectionflags	@""
	.align	4


	//----- nvinfo : EIATTR_CUDA_API_VERSION
	.align		4
        /*0000*/ 	.byte	0x04, 0x37
        /*0002*/ 	.short	(.L_31 - .L_30)
.L_30:
        /*0004*/ 	.word	0x00000082


	//----- nvinfo : EIATTR_SPARSE_MMA_MASK
	.align		4
.L_31:
        /*0008*/ 	.byte	0x03, 0x50
        /*000a*/ 	.short	0x0000


	//----- nvinfo : EIATTR_MAXREG_COUNT
	.align		4
        /*000c*/ 	.byte	0x03, 0x1b
        /*000e*/ 	.short	0x00ff


	//----- nvinfo : EIATTR_MERCURY_ISA_VERSION
	.align		4
        /*0010*/ 	.byte	0x03, 0x5f
        /*0012*/ 	.short	0x0101


	//----- nvinfo : EIATTR_VRC_CTA_INIT_COUNT
	.align		4
        /*0014*/ 	.byte	0x02, 0x4a
	.zero		1
	.zero		1


	//----- nvinfo : EIATTR_EXIT_INSTR_OFFSETS
	.align		4
        /*0018*/ 	.byte	0x04, 0x1c
        /*001a*/ 	.short	(.L_33 - .L_32)


	//   ....[0]....
.L_32:
        /*001c*/ 	.word	0x00000010


	//----- nvinfo : EIATTR_SW_WAR
	.align		4
.L_33:
        /*0020*/ 	.byte	0x04, 0x36
        /*0022*/ 	.short	(.L_35 - .L_34)
.L_34:
        /*0024*/ 	.word	0x00000008
.L_35:


//--------------------- .nv.info._Z21optimized_gemm_kernelPKfS0_Pfiiiff --------------------------
	.section	.nv.info._Z21optimized_gemm_kernelPKfS0_Pfiiiff,"",@"SHT_CUDA_INFO"
	.sectionflags	@""
	.align	4


	//----- nvinfo : EIATTR_CUDA_API_VERSION
	.align		4
        /*0000*/ 	.byte	0x04, 0x37
        /*0002*/ 	.short	(.L_37 - .L_36)
.L_36:
        /*0004*/ 	.word	0x00000082


	//----- nvinfo : EIATTR_KPARAM_INFO
	.align		4
.L_37:
        /*0008*/ 	.byte	0x04, 0x17
        /*000a*/ 	.short	(.L_39 - .L_38)
.L_38:
        /*000c*/ 	.word	0x00000000
        /*0010*/ 	.short	0x0007
        /*0012*/ 	.short	0x0028
        /*0014*/ 	.byte	0x00, 0xf0, 0x11, 0x00


	//----- nvinfo : EIATTR_KPARAM_INFO
	.align		4
.L_39:
        /*0018*/ 	.byte	0x04, 0x17
        /*001a*/ 	.short	(.L_41 - .L_40)
.L_40:
        /*001c*/ 	.word	0x00000000
        /*0020*/ 	.short	0x0006
        /*0022*/ 	.short	0x0024
        /*0024*/ 	.byte	0x00, 0xf0, 0x11, 0x00


	//----- nvinfo : EIATTR_KPARAM_INFO
	.align		4
.L_41:
        /*0028*/ 	.byte	0x04, 0x17
        /*002a*/ 	.short	(.L_43 - .L_42)
.L_42:
        /*002c*/ 	.word	0x00000000
        /*0030*/ 	.short	0x0005
        /*0032*/ 	.short	0x0020
        /*0034*/ 	.byte	0x00, 0xf0, 0x11, 0x00


	//----- nvinfo : EIATTR_KPARAM_INFO
	.align		4
.L_43:
        /*0038*/ 	.byte	0x04, 0x17
        /*003a*/ 	.short	(.L_45 - .L_44)
.L_44:
        /*003c*/ 	.word	0x00000000
        /*0040*/ 	.short	0x0004
        /*0042*/ 	.short	0x001c
        /*0044*/ 	.byte	0x00, 0xf0, 0x11, 0x00


	//----- nvinfo : EIATTR_KPARAM_INFO
	.align		4
.L_45:
        /*0048*/ 	.byte	0x04, 0x17
        /*004a*/ 	.short	(.L_47 - .L_46)
.L_46:
        /*004c*/ 	.word	0x00000000
        /*0050*/ 	.short	0x0003
        /*0052*/ 	.short	0x0018
        /*0054*/ 	.byte	0x00, 0xf0, 0x11, 0x00


	//----- nvinfo : EIATTR_KPARAM_INFO
	.align		4
.L_47:
        /*0058*/ 	.byte	0x04, 0x17
        /*005a*/ 	.short	(.L_49 - .L_48)
.L_48:
        /*005c*/ 	.word	0x00000000
        /*0060*/ 	.short	0x0002
        /*0062*/ 	.short	0x0010
        /*0064*/ 	.byte	0x00, 0xf5, 0x21, 0x00


	//----- nvinfo : EIATTR_KPARAM_INFO
	.align		4
.L_49:
        /*0068*/ 	.byte	0x04, 0x17
        /*006a*/ 	.short	(.L_51 - .L_50)
.L_50:
        /*006c*/ 	.word	0x00000000
        /*0070*/ 	.short	0x0001
        /*0072*/ 	.short	0x0008
        /*0074*/ 	.byte	0x00, 0xf5, 0x21, 0x00


	//----- nvinfo : EIATTR_KPARAM_INFO
	.align		4
.L_51:
        /*0078*/ 	.byte	0x04, 0x17
        /*007a*/ 	.short	(.L_53 - .L_52)
.L_52:
        /*007c*/ 	.word	0x00000000
        /*0080*/ 	.short	0x0000
        /*0082*/ 	.short	0x0000
        /*0084*/ 	.byte	0x00, 0xf5, 0x21, 0x00


	//----- nvinfo : EIATTR_SPARSE_MMA_MASK
	.align		4
.L_53:
        /*0088*/ 	.byte	0x03, 0x50
        /*008a*/ 	.short	0x0000


	//----- nvinfo : EIATTR_MAXREG_COUNT
	.align		4
        /*008c*/ 	.byte	0x03, 0x1b
        /*008e*/ 	.short	0x00ff


	//----- nvinfo : EIATTR_NUM_BARRIERS
	.align		4
        /*0090*/ 	.byte	0x02, 0x4c
        /*0092*/ 	.byte	0x01
	.zero		1


	//----- nvinfo : EIATTR_MERCURY_ISA_VERSION
	.align		4
        /*0094*/ 	.byte	0x03, 0x5f
        /*0096*/ 	.short	0x0101


	//----- nvinfo : EIATTR_UNUSED_LOAD_BYTE_OFFSET
	.align		4
        /*0098*/ 	.byte	0x04, 0x44
        /*009a*/ 	.short	(.L_55 - .L_54)


	//   ....[0]....
.L_54:
        /*009c*/ 	.word	0x000009d0
        /*00a0*/ 	.word	0x00000fff


	//----- nvinfo : EIATTR_VRC_CTA_INIT_COUNT
	.align		4
.L_55:
        /*00a4*/ 	.byte	0x02, 0x4a
	.zero		1
	.zero		1


	//----- nvinfo : EIATTR_EXIT_INSTR_OFFSETS
	.align		4
        /*00a8*/ 	.byte	0x04, 0x1c
        /*00aa*/ 	.short	(.L_57 - .L_56)


	//   ....[0]....
.L_56:
        /*00ac*/ 	.word	0x00000ae0


	//   ....[1]....
        /*00b0*/ 	.word	0x00000b80


	//----- nvinfo : EIATTR_CBANK_PARAM_SIZE
	.align		4
.L_57:
        /*00b4*/ 	.byte	0x03, 0x19
        /*00b6*/ 	.short	0x002c


	//----- nvinfo : EIATTR_PARAM_CBANK
	.align		4
        /*00b8*/ 	.byte	0x04, 0x0a
        /*00ba*/ 	.short	(.L_59 - .L_58)
	.align		4
.L_58:
        /*00bc*/ 	.word	index@(.nv.constant0._Z21optimized_gemm_kernelPKfS0_Pfiiiff)
        /*00c0*/ 	.short	0x0380
        /*00c2*/ 	.short	0x002c


	//----- nvinfo : EIATTR_SW_WAR
	.align		4
.L_59:
        /*00c4*/ 	.byte	0x04, 0x36
        /*00c6*/ 	.short	(.L_61 - .L_60)
.L_60:
        /*00c8*/ 	.word	0x00000008
.L_61:


//--------------------- .nv.info._Z18simple_gemm_kernelPKfS0_Pfiiiff --------------------------
	.section	.nv.info._Z18simple_gemm_kernelPKfS0_Pfiiiff,"",@"SHT_CUDA_INFO"
	.sectionflags	@""
	.align	4


	//----- nvinfo : EIATTR_CUDA_API_VERSION
	.align		4
        /*0000*/ 	.byte	0x04, 0x37
        /*0002*/ 	.short	(.L_63 - .L_62)
.L_62:
        /*0004*/ 	.word	0x00000082


	//----- nvinfo : EIATTR_KPARAM_INFO
	.align		4
.L_63:
        /*0008*/ 	.byte	0x04, 0x17
        /*000a*/ 	.short	(.L_65 - .L_64)
.L_64:
        /*000c*/ 	.word	0x00000000
        /*0010*/ 	.short	0x0007
        /*0012*/ 	.short	0x0028
        /*0014*/ 	.byte	0x00, 0xf0, 0x11, 0x00


	//----- nvinfo : EIATTR_KPARAM_INFO
	.align		4
.L_65:
        /*0018*/ 	.byte	0x04, 0x17
        /*001a*/ 	.short	(.L_67 - .L_66)
.L_66:
        /*001c*/ 	.word	0x00000000
        /*0020*/ 	.short	0x0006
        /*0022*/ 	.short	0x0024
        /*0024*/ 	.byte	0x00, 0xf0, 0x11, 0x00


	//----- nvinfo : EIATTR_KPARAM_INFO
	.align		4
.L_67:
        /*0028*/ 	.byte	0x04, 0x17
        /*002a*/ 	.short	(.L_69 - .L_68)
.L_68:
        /*002c*/ 	.word	0x00000000
        /*0030*/ 	.short	0x0005
        /*0032*/ 	.short	0x0020
        /*0034*/ 	.byte	0x00, 0xf0, 0x11, 0x00


	//----- nvinfo : EIATTR_KPARAM_INFO
	.align		4
.L_69:
        /*0038*/ 	.byte	0x04, 0x17
        /*003a*/ 	.short	(.L_71 - .L_70)
.L_70:
        /*003c*/ 	.word	0x00000000
        /*0040*/ 	.short	0x0004
        /*0042*/ 	.short	0x001c
        /*0044*/ 	.byte	0x00, 0xf0, 0x11, 0x00


	//----- nvinfo : EIATTR_KPARAM_INFO
	.align		4
.L_71:
        /*0048*/ 	.byte	0x04, 0x17
        /*004a*/ 	.short	(.L_73 - .L_72)
.L_72:
        /*004c*/ 	.word	0x00000000
        /*0050*/ 	.short	0x0003
        /*0052*/ 	.short	0x0018
        /*0054*/ 	.byte	0x00, 0xf0, 0x11, 0x00


	//----- nvinfo : EIATTR_KPARAM_INFO
	.align		4
.L_73:
        /*0058*/ 	.byte	0x04, 0x17
        /*005a*/ 	.short	(.L_75 - .L_74)
.L_74:
        /*005c*/ 	.word	0x00000000
        /*0060*/ 	.short	0x0002
        /*0062*/ 	.short	0x0010
        /*0064*/ 	.byte	0x00, 0xf5, 0x21, 0x00


	//----- nvinfo : EIATTR_KPARAM_INFO
	.align		4
.L_75:
        /*0068*/ 	.byte	0x04, 0x17
        /*006a*/ 	.short	(.L_77 - .L_76)
.L_76:
        /*006c*/ 	.word	0x00000000
        /*0070*/ 	.short	0x0001
        /*0072*/ 	.short	0x0008
        /*0074*/ 	.byte	0x00, 0xf5, 0x21, 0x00


	//----- nvinfo : EIATTR_KPARAM_INFO
	.align		4
.L_77:
        /*0078*/ 	.byte	0x04, 0x17
        /*007a*/ 	.short	(.L_79 - .L_78)
.L_78:
        /*007c*/ 	.word	0x00000000
        /*0080*/ 	.short	0x0000
        /*0082*/ 	.short	0x0000
        /*0084*/ 	.byte	0x00, 0xf5, 0x21, 0x00


	//----- nvinfo : EIATTR_SPARSE_MMA_MASK
	.align		4
.L_79:
        /*0088*/ 	.byte	0x03, 0x50
        /*008a*/ 	.short	0x0000


	//----- nvinfo : EIATTR_MAXREG_COUNT
	.align		4
        /*008c*/ 	.byte	0x03, 0x1b
        /*008e*/ 	.short	0x00ff


	//----- nvinfo : EIATTR_MERCURY_ISA_VERSION
	.align		4
        /*0090*/ 	.byte	0x03, 0x5f
        /*0092*/ 	.short	0x0101


	//----- nvinfo : EIATTR_VRC_CTA_INIT_COUNT
	.align		4
        /*0094*/ 	.byte	0x02, 0x4a
	.zero		1
	.zero		1


	//----- nvinfo : EIATTR_EXIT_INSTR_OFFSETS
	.align		4
        /*0098*/ 	.byte	0x04, 0x1c
        /*009a*/ 	.short	(.L_81 - .L_80)


	//   ....[0]....
.L_80:
        /*009c*/ 	.word	0x000000c0


	//   ....[1]....
        /*00a0*/ 	.word	0x00000930


	//----- nvinfo : EIATTR_CBANK_PARAM_SIZE
	.align		4
.L_81:
        /*00a4*/ 	.byte	0x03, 0x19
        /*00a6*/ 	.short	0x002c


	//----- nvinfo : EIATTR_PARAM_CBANK
	.align		4
        /*00a8*/ 	.byte	0x04, 0x0a
        /*00aa*/ 	.short	(.L_83 - .L_82)
	.align		4
.L_82:
        /*00ac*/ 	.word	index@(.nv.constant0._Z18simple_gemm_kernelPKfS0_Pfiiiff)
        /*00b0*/ 	.short	0x0380
        /*00b2*/ 	.short	0x002c


	//----- nvinfo : EIATTR_SW_WAR
	.align		4
.L_83:
        /*00b4*/ 	.byte	0x04, 0x36
        /*00b6*/ 	.short	(.L_85 - .L_84)
.L_84:
        /*00b8*/ 	.word	0x00000008
.L_85:


//--------------------- .nv.callgraph             --------------------------
	.section	.nv.callgraph,"",@"SHT_CUDA_CALLGRAPH"
	.align	4
	.sectionentsize	8
	.align		4
        /*0000*/ 	.word	0x00000000
	.align		4
        /*0004*/ 	.word	0xffffffff
	.align		4
        /*0008*/ 	.word	0x00000000
	.align		4
        /*000c*/ 	.word	0xfffffffe
	.align		4
        /*0010*/ 	.word	0x00000000
	.align		4
        /*0014*/ 	.word	0xfffffffd
	.align		4
        /*0018*/ 	.word	0x00000000
	.align		4
        /*001c*/ 	.word	0xfffffffc


//--------------------- .text._Z11tma_examplev    --------------------------
	.section	.text._Z11tma_examplev,"ax",@progbits
	.align	128
        .global         _Z11tma_examplev
        .type           _Z11tma_examplev,@function
        .size           _Z11tma_examplev,(.L_x_15 - _Z11tma_examplev)
        .other          _Z11tma_examplev,@"STO_CUDA_ENTRY STV_DEFAULT"
_Z11tma_examplev:
.text._Z11tma_examplev:
[----:B------:R-:W-:Y:S01]  /*0000*/  LDC R1, c[0x0][0x37c] ;  /* 0x0000df00ff017b82 */ /* 0x000fe20000000800 */
[----:B------:R-:W-:Y:S05]  /*0010*/  EXIT ;  /* 0x000000000000794d */ /* 0x000fea0003800000 */
.L_x_0:
[----:B------:R-:W-:-:S00]  /*0020*/  BRA `(.L_x_0) ;  /* 0xfffffffc00fc7947 */ /* 0x000fc0000383ffff */
[----:B------:R-:W-:-:S00]  /*0030*/  NOP ;  /* 0x0000000000007918 */ /* 0x000fc00000000000 */
        /* <DEDUP_REMOVED lines=12> */
.L_x_15:


//--------------------- .text._Z29stream_ordered_memory_examplev --------------------------
	.section	.text._Z29stream_ordered_memory_examplev,"ax",@progbits
	.align	128
        .global         _Z29stream_ordered_memory_examplev
        .type           _Z29stream_ordered_memory_examplev,@function
        .size           _Z29stream_ordered_memory_examplev,(.L_x_16 - _Z29stream_ordered_memory_examplev)
        .other          _Z29stream_ordered_memory_examplev,@"STO_CUDA_ENTRY STV_DEFAULT"
_Z29stream_ordered_memory_examplev:
.text._Z29stream_ordered_memory_examplev:
[----:B------:R-:W-:Y:S01]  /*0000*/  LDC R1, c[0x0][0x37c] ;  /* 0x0000df00ff017b82 */ /* 0x000fe20000000800 */
[----:B------:R-:W-:Y:S05]  /*0010*/  EXIT ;  /* 0x000000000000794d */ /* 0x000fea0003800000 */
.L_x_1:
        /* <DEDUP_REMOVED lines=14> */
.L_x_16:


//--------------------- .text._Z21optimized_gemm_kernelPKfS0_Pfiiiff --------------------------
	.section	.text._Z21optimized_gemm_kernelPKfS0_Pfiiiff,"ax",@progbits
	.align	128
        .global         _Z21optimized_gemm_kernelPKfS0_Pfiiiff
        .type           _Z21optimized_gemm_kernelPKfS0_Pfiiiff,@function
        .size           _Z21optimized_gemm_kernelPKfS0_Pfiiiff,(.L_x_17 - _Z21optimized_gemm_kernelPKfS0_Pfiiiff)
        .other          _Z21optimized_gemm_kernelPKfS0_Pfiiiff,@"STO_CUDA_ENTRY STV_DEFAULT"
_Z21optimized_gemm_kernelPKfS0_Pfiiiff:
.text._Z21optimized_gemm_kernelPKfS0_Pfiiiff:
[----:B------:R-:W-:Y:S01]  /*0000*/  LDC R1, c[0x0][0x37c] ;  /* 0x0000df00ff017b82 */ /* 0x000fe20000000800 */
[----:B------:R-:W0:Y:S01]  /*0010*/  S2R R0, SR_TID.Y ;  /* 0x0000000000007919 */ /* 0x000e220000002200 */
[----:B------:R-:W1:Y:S06]  /*0020*/  LDCU UR6, c[0x0][0x3a0] ;  /* 0x00007400ff0677ac */ /* 0x000e6c0008000800 */
[----:B------:R-:W0:Y:S01]  /*0030*/  LDC R17, c[0x0][0x364] ;  /* 0x0000d900ff117b82 */ /* 0x000e220000000800 */
[----:B------:R-:W-:Y:S01]  /*0040*/  HFMA2 R25, -RZ, RZ, 0, 0 ;  /* 0x00000000ff197431 */ /* 0x000fe200000001ff */
[----:B------:R-:W2:Y:S01]  /*0050*/  S2R R2, SR_TID.X ;  /* 0x0000000000027919 */ /* 0x000ea20000002100 */
[----:B------:R-:W3:Y:S05]  /*0060*/  LDCU.64 UR8, c[0x0][0x358] ;  /* 0x00006b00ff0877ac */ /* 0x000eea0008000a00 */
[----:B------:R-:W0:Y:S08]  /*0070*/  S2UR UR4, SR_CTAID.Y ;  /* 0x00000000000479c3 */ /* 0x000e300000002600 */
[----:B------:R-:W2:Y:S01]  /*0080*/  S2UR UR5, SR_CTAID.X ;  /* 0x00000000000579c3 */ /* 0x000ea20000002500 */
[----:B-1----:R-:W-:-:S07]  /*0090*/  UISETP.GE.AND UP0, UPT, UR6, 0x1, UPT ;  /* 0x000000010600788c */ /* 0x002fce000bf06270 */
[----:B------:R-:W2:Y:S01]  /*00a0*/  LDC R3, c[0x0][0x360] ;  /* 0x0000d800ff037b82 */ /* 0x000ea20000000800 */
[----:B0-----:R-:W-:Y:S02]  /*00b0*/  IMAD R17, R17, UR4, R0 ;  /* 0x0000000411117c24 */ /* 0x001fe4000f8e0200 */
[----:B--2---:R-:W-:Y:S01]  /*00c0*/  IMAD R16, R3, UR5, R2 ;  /* 0x0000000503107c24 */ /* 0x004fe2000f8e0202 */
[----:B---3--:R-:W-:Y:S06]  /*00d0*/  BRA.U !UP0, `(.L_x_2) ;  /* 0x0000000908747547 */ /* 0x008fec000b800000 */
[----:B------:R-:W0:Y:S01]  /*00e0*/  S2UR UR6, SR_CgaCtaId ;  /* 0x00000000000679c3 */ /* 0x000e220000008800 */
[----:B------:R-:W1:Y:S01]  /*00f0*/  LDCU UR7, c[0x0][0x3a0] ;  /* 0x00007400ff0777ac */ /* 0x000e620008000800 */
[----:B------:R-:W-:Y:S01]  /*0100*/  MOV R25, RZ ;  /* 0x000000ff00197202 */ /* 0x000fe20000000f00 */
[----:B------:R-:W-:Y:S02]  /*0110*/  UMOV UR4, 0x400 ;  /* 0x0000040000047882 */ /* 0x000fe40000000000 */
[----:B------:R-:W-:Y:S01]  /*0120*/  UIADD3 UR5, UPT, UPT, UR4, 0x1000, URZ ;  /* 0x0000100004057890 */ /* 0x000fe2000fffe0ff */
[----:B-1----:R-:W-:-:S03]  /*0130*/  MOV R3, UR7 ;  /* 0x0000000700037c02 */ /* 0x002fc60008000f00 */
[----:B0-----:R-:W-:Y:S02]  /*0140*/  ULEA UR5, UR6, UR5, 0x18 ;  /* 0x0000000506057291 */ /* 0x001fe4000f8ec0ff */
[----:B------:R-:W-:-:S04]  /*0150*/  ULEA UR4, UR6, UR4, 0x18 ;  /* 0x0000000406047291 */ /* 0x000fc8000f8ec0ff */
[----:B------:R-:W-:Y:S02]  /*0160*/  LEA R6, R2, UR5, 0x2 ;  /* 0x0000000502067c11 */ /* 0x000fe4000f8e10ff */
[----:B------:R-:W-:Y:S01]  /*0170*/  LEA R7, R0, UR4, 0x7 ;  /* 0x0000000400077c11 */ /* 0x000fe2000f8e38ff */
[----:B------:R-:W-:Y:S02]  /*0180*/  UMOV UR4, URZ ;  /* 0x000000ff00047c82 */ /* 0x000fe40008000000 */
[----:B------:R-:W-:Y:S01]  /*0190*/  VIADD R5, R6, 0x400 ;  /* 0x0000040006057836 */ /* 0x000fe20000000000 */
[----:B------:R-:W-:-:S07]  /*01a0*/  IADD3 R4, PT, PT, R7, 0x20, RZ ;  /* 0x0000002007047810 */ /* 0x000fce0007ffe0ff */
.L_x_8:
[----:B0-----:R-:W0:Y:S01]  /*01b0*/  LDCU UR7, c[0x0][0x3a0] ;  /* 0x00007400ff0777ac */ /* 0x001e220008000800 */
[----:B------:R-:W-:Y:S01]  /*01c0*/  IADD3 R12, PT, PT, R2, UR4, RZ ;  /* 0x00000004020c7c10 */ /* 0x000fe2000fffe0ff */
[----:B------:R-:W-:Y:S01]  /*01d0*/  IMAD.MOV.U32 R14, RZ, RZ, RZ ;  /* 0x000000ffff0e7224 */ /* 0x000fe200078e00ff */
[----:B------:R-:W-:Y:S01]  /*01e0*/  IADD3 R15, PT, PT, R0, UR4, RZ ;  /* 0x00000004000f7c10 */ /* 0x000fe2000fffe0ff */
[----:B------:R-:W1:Y:S01]  /*01f0*/  LDCU UR5, c[0x0][0x398] ;  /* 0x00007300ff0577ac */ /* 0x000e620008000800 */
[----:B------:R-:W2:Y:S01]  /*0200*/  LDCU UR6, c[0x0][0x39c] ;  /* 0x00007380ff0677ac */ /* 0x000ea20008000800 */
[----:B0-----:R-:W-:Y:S02]  /*0210*/  ISETP.GE.U32.AND P1, PT, R12, UR7, PT ;  /* 0x000000070c007c0c */ /* 0x001fe4000bf26070 */
[----:B------:R-:W-:Y:S02]  /*0220*/  ISETP.GE.U32.AND P0, PT, R15, UR7, PT ;  /* 0x000000070f007c0c */ /* 0x000fe4000bf06070 */
[----:B-1----:R-:W-:-:S02]  /*0230*/  ISETP.GE.OR P1, PT, R17, UR5, P1 ;  /* 0x0000000511007c0c */ /* 0x002fc40008f26670 */
[----:B--2---:R-:W-:-:S11]  /*0240*/  ISETP.GE.OR P0, PT, R16, UR6, P0 ;  /* 0x0000000610007c0c */ /* 0x004fd60008706670 */
[----:B------:R-:W0:Y:S01]  /*0250*/  @!P1 LDC.64 R10, c[0x0][0x380] ;  /* 0x0000e000ff0a9b82 */ /* 0x000e220000000a00 */
[----:B------:R-:W-:Y:S01]  /*0260*/  @!P1 IMAD R13, R17, UR7, R12 ;  /* 0x00000007110d9c24 */ /* 0x000fe2000f8e020c */
[----:B------:R-:W-:Y:S01]  /*0270*/  MOV R12, RZ ;  /* 0x000000ff000c7202 */ /* 0x000fe20000000f00 */
[----:B------:R-:W-:-:S05]  /*0280*/  @!P0 IMAD R15, R15, UR6, R16 ;  /* 0x000000060f0f8c24 */ /* 0x000fca000f8e0210 */
[----:B------:R-:W1:Y:S01]  /*0290*/  @!P0 LDC.64 R8, c[0x0][0x388] ;  /* 0x0000e200ff088b82 */ /* 0x000e620000000a00 */
[----:B0-----:R-:W-:-:S05]  /*02a0*/  @!P1 IMAD.WIDE.U32 R10, R13, 0x4, R10 ;  /* 0x000000040d0a9825 */ /* 0x001fca00078e000a */
[----:B------:R-:W2:Y:S01]  /*02b0*/  @!P1 LDG.E R12, desc[UR8][R10.64] ;  /* 0x000000080a0c9981 */ /* 0x000ea2000c1e1900 */
[----:B-1----:R-:W-:-:S05]  /*02c0*/  @!P0 IMAD.WIDE.U32 R8, R15, 0x4, R8 ;  /* 0x000000040f088825 */ /* 0x002fca00078e0008 */
[----:B------:R-:W3:Y:S01]  /*02d0*/  @!P0 LDG.E R14, desc[UR8][R8.64] ;  /* 0x00000008080e8981 */ /* 0x000ee2000c1e1900 */
[----:B------:R-:W0:Y:S01]  /*02e0*/  S2UR UR6, SR_CgaCtaId ;  /* 0x00000000000679c3 */ /* 0x000e220000008800 */
[----:B------:R-:W-:Y:S02]  /*02f0*/  UMOV UR5, 0x400 ;  /* 0x0000040000057882 */ /* 0x000fe40000000000 */
[----:B------:R-:W-:Y:S01]  /*0300*/  UIADD3 UR5, UPT, UPT, UR5, 0x1000, URZ ;  /* 0x0000100005057890 */ /* 0x000fe2000fffe0ff */
[----:B------:R-:W-:-:S03]  /*0310*/  LEA R13, R2, R7, 0x2 ;  /* 0x00000007020d7211 */ /* 0x000fc600078e10ff */
[----:B0-----:R-:W-:-:S06]  /*0320*/  ULEA UR5, UR6, UR5, 0x18 ;  /* 0x0000000506057291 */ /* 0x001fcc000f8ec0ff */
[----:B------:R-:W-:-:S04]  /*0330*/  LEA R15, R0, UR5, 0x7 ;  /* 0x00000005000f7c11 */ /* 0x000fc8000f8e38ff */
[----:B------:R-:W-:Y:S01]  /*0340*/  LEA R15, R2, R15, 0x2 ;  /* 0x0000000f020f7211 */ /* 0x000fe200078e10ff */
[----:B------:R-:W-:Y:S01]  /*0350*/  UISETP.GE.AND UP0, UPT, UR4, UR7, UPT ;  /* 0x000000070400728c */ /* 0x000fe2000bf06270 */
[----:B--2---:R0:W-:Y:S04]  /*0360*/  STS [R13], R12 ;  /* 0x0000000c0d007388 */ /* 0x0041e80000000800 */
[----:B---3--:R0:W-:Y:S01]  /*0370*/  STS [R15], R14 ;  /* 0x0000000e0f007388 */ /* 0x0081e20000000800 */
[----:B------:R-:W-:Y:S06]  /*0380*/  BAR.SYNC.DEFER_BLOCKING 0x0 ;  /* 0x0000000000007b1d */ /* 0x000fec0000010000 */
[----:B------:R-:W-:Y:S05]  /*0390*/  BRA.U UP0, `(.L_x_3) ;  /* 0x0000000500b07547 */ /* 0x000fea000b800000 */
[C---:B------:R-:W-:Y:S01]  /*03a0*/  ISETP.GE.AND P0, PT, R3.reuse, 0x10, PT ;  /* 0x000000100300780c */ /* 0x040fe20003f06270 */
[----:B------:R-:W-:Y:S01]  /*03b0*/  HFMA2 R24, -RZ, RZ, 0, 0 ;  /* 0x00000000ff187431 */ /* 0x000fe200000001ff */
[----:B------:R-:W-:-:S04]  /*03c0*/  VIMNMX R19, PT, PT, R3, 0x20, PT ;  /* 0x0000002003137848 */ /* 0x000fc80003fe0100 */
[----:B------:R-:W-:-:S04]  /*03d0*/  VIMNMX R19, PT, PT, R19, 0x1, !PT ;  /* 0x0000000113137848 */ /* 0x000fc80007fe0100 */
[C---:B------:R-:W-:Y:S02]  /*03e0*/  LOP3.LUT R18, R19.reuse, 0x7, RZ, 0xc0, !PT ;  /* 0x0000000713127812 */ /* 0x040fe400078ec0ff */
[----:B------:R-:W-:Y:S01]  /*03f0*/  LOP3.LUT R20, R19, 0xf, RZ, 0xc0, !PT ;  /* 0x0000000f13147812 */ /* 0x000fe200078ec0ff */
[----:B------:R-:W-:Y:S06]  /*0400*/  @!P0 BRA `(.L_x_4) ;  /* 0x0000000000b48947 */ /* 0x000fec0003800000 */
[----:B------:R-:W-:Y:S01]  /*0410*/  LOP3.LUT R24, R19, 0x30, RZ, 0xc0, !PT ;  /* 0x0000003013187812 */ /* 0x000fe200078ec0ff */
[----:B------:R-:W-:Y:S01]  /*0420*/  IMAD.MOV.U32 R22, RZ, RZ, R5 ;  /* 0x000000ffff167224 */ /* 0x000fe200078e0005 */
[----:B------:R-:W-:Y:S02]  /*0430*/  MOV R21, R4 ;  /* 0x0000000400157202 */ /* 0x000fe40000000f00 */
[----:B------:R-:W-:-:S07]  /*0440*/  IADD3 R23, PT, PT, -R24, RZ, RZ ;  /* 0x000000ff18177210 */ /* 0x000fce0007ffe1ff */
.L_x_5:
[----:B------:R-:W-:Y:S01]  /*0450*/  LDS R8, [R22+-0x400] ;  /* 0xfffc000016087984 */ /* 0x000fe20000000800 */
[----:B------:R-:W-:-:S03]  /*0460*/  IADD3 R23, PT, PT, R23, 0x10, RZ ;  /* 0x0000001017177810 */ /* 0x000fc60007ffe0ff */
[----:B0-----:R-:W0:Y:S01]  /*0470*/  LDS.128 R12, [R21+-0x20] ;  /* 0xffffe000150c7984 */ /* 0x001e220000000c00 */
[----:B------:R-:W-:-:S03]  /*0480*/  ISETP.NE.AND P0, PT, R23, RZ, PT ;  /* 0x000000ff1700720c */ /* 0x000fc60003f05270 */
[----:B------:R-:W1:Y:S04]  /*0490*/  LDS R9, [R22+-0x380] ;  /* 0xfffc800016097984 */ /* 0x000e680000000800 */
[----:B------:R-:W2:Y:S04]  /*04a0*/  LDS R10, [R22+-0x300] ;  /* 0xfffd0000160a7984 */ /* 0x000ea80000000800 */
[----:B------:R-:W3:Y:S04]  /*04b0*/  LDS R26, [R22+-0x280] ;  /* 0xfffd8000161a7984 */ /* 0x000ee80000000800 */
[----:B------:R-:W-:Y:S01]  /*04c0*/  LDS R29, [R22+-0x180] ;  /* 0xfffe8000161d7984 */ /* 0x000fe20000000800 */
[----:B0-----:R-:W-:-:S03]  /*04d0*/  FFMA R8, R12, R8, R25 ;  /* 0x000000080c087223 */ /* 0x001fc60000000019 */
[----:B------:R-:W-:Y:S01]  /*04e0*/  LDS R25, [R22+-0x100] ;  /* 0xffff000016197984 */ /* 0x000fe20000000800 */
[----:B-1----:R-:W-:-:S03]  /*04f0*/  FFMA R9, R9, R13, R8 ;  /* 0x0000000d09097223 */ /* 0x002fc60000000008 */
[----:B------:R-:W-:Y:S01]  /*0500*/  LDS R13, [R22+-0x200] ;  /* 0xfffe0000160d7984 */ /* 0x000fe20000000800 */
[----:B--2---:R-:W-:-:S03]  /*0510*/  FFMA R27, R10, R14, R9 ;  /* 0x0000000e0a1b7223 */ /* 0x004fc60000000009 */
[----:B------:R-:W0:Y:S01]  /*0520*/  LDS.128 R8, [R21+-0x10] ;  /* 0xfffff00015087984 */ /* 0x000e220000000c00 */
[----:B---3--:R-:W-:-:S03]  /*0530*/  FFMA R15, R26, R15, R27 ;  /* 0x0000000f1a0f7223 */ /* 0x008fc6000000001b */
[----:B------:R-:W1:Y:S01]  /*0540*/  LDS R26, [R22+-0x80] ;  /* 0xffff8000161a7984 */ /* 0x000e620000000800 */
[----:B0-----:R-:W-:-:S03]  /*0550*/  FFMA R8, R8, R13, R15 ;  /* 0x0000000d08087223 */ /* 0x001fc6000000000f */
[----:B------:R-:W-:Y:S01]  /*0560*/  LDS.128 R12, [R21] ;  /* 0x00000000150c7984 */ /* 0x000fe20000000c00 */
[----:B------:R-:W-:-:S03]  /*0570*/  FFMA R8, R29, R9, R8 ;  /* 0x000000091d087223 */ /* 0x000fc60000000008 */
[----:B------:R-:W0:Y:S01]  /*0580*/  LDS R9, [R22] ;  /* 0x0000000016097984 */ /* 0x000e220000000800 */
[----:B------:R-:W-:-:S03]  /*0590*/  FFMA R27, R25, R10, R8 ;  /* 0x0000000a191b7223 */ /* 0x000fc60000000008 */
[----:B------:R-:W2:Y:S01]  /*05a0*/  LDS R29, [R22+0x80] ;  /* 0x00008000161d7984 */ /* 0x000ea20000000800 */
[----:B-1----:R-:W-:-:S03]  /*05b0*/  FFMA R11, R26, R11, R27 ;  /* 0x0000000b1a0b7223 */ /* 0x002fc6000000001b */
[----:B------:R-:W1:Y:S04]  /*05c0*/  LDS R25, [R22+0x100] ;  /* 0x0001000016197984 */ /* 0x000e680000000800 */
[----:B------:R-:W3:Y:S04]  /*05d0*/  LDS R26, [R22+0x180] ;  /* 0x00018000161a7984 */ /* 0x000ee80000000800 */
[----:B------:R-:W-:Y:S01]  /*05e0*/  LDS R27, [R22+0x280] ;  /* 0x00028000161b7984 */ /* 0x000fe20000000800 */
[----:B0-----:R-:W-:-:S03]  /*05f0*/  FFMA R12, R12, R9, R11 ;  /* 0x000000090c0c7223 */ /* 0x001fc6000000000b */
[----:B------:R0:W-:Y:S01]  /*0600*/  LDS.128 R8, [R21+0x10] ;  /* 0x0000100015087984 */ /* 0x0001e20000000c00 */
[----:B--2---:R-:W-:-:S03]  /*0610*/  FFMA R12, R29, R13, R12 ;  /* 0x0000000d1d0c7223 */ /* 0x004fc6000000000c */
[----:B------:R-:W2:Y:S01]  /*0620*/  LDS R13, [R22+0x200] ;  /* 0x00020000160d7984 */ /* 0x000ea20000000800 */
[----:B-1----:R-:W-:-:S03]  /*0630*/  FFMA R25, R25, R14, R12 ;  /* 0x0000000e19197223 */ /* 0x002fc6000000000c */
[----:B------:R-:W1:Y:S01]  /*0640*/  LDS R12, [R22+0x300] ;  /* 0x00030000160c7984 */ /* 0x000e620000000800 */
[----:B0-----:R-:W-:Y:S01]  /*0650*/  IADD3 R21, PT, PT, R21, 0x40, RZ ;  /* 0x0000004015157810 */ /* 0x001fe20007ffe0ff */
[----:B---3--:R-:W-:Y:S02]  /*0660*/  FFMA R15, R26, R15, R25 ;  /* 0x0000000f1a0f7223 */ /* 0x008fe40000000019 */
[----:B------:R0:W3:Y:S02]  /*0670*/  LDS R25, [R22+0x380] ;  /* 0x0003800016197984 */ /* 0x0000e40000000800 */
[----:B0-----:R-:W-:Y:S02]  /*0680*/  VIADD R22, R22, 0x800 ;  /* 0x0000080016167836 */ /* 0x001fe40000000000 */
[----:B--2---:R-:W-:-:S04]  /*0690*/  FFMA R8, R8, R13, R15 ;  /* 0x0000000d08087223 */ /* 0x004fc8000000000f */
[----:B------:R-:W-:-:S04]  /*06a0*/  FFMA R9, R27, R9, R8 ;  /* 0x000000091b097223 */ /* 0x000fc80000000008 */
[----:B-1----:R-:W-:-:S04]  /*06b0*/  FFMA R10, R12, R10, R9 ;  /* 0x0000000a0c0a7223 */ /* 0x002fc80000000009 */
[----:B---3--:R-:W-:Y:S01]  /*06c0*/  FFMA R25, R25, R11, R10 ;  /* 0x0000000b19197223 */ /* 0x008fe2000000000a */
[----:B------:R-:W-:Y:S06]  /*06d0*/  @P0 BRA `(.L_x_5) ;  /* 0xfffffffc005c0947 */ /* 0x000fec000383ffff */
.L_x_4:
[----:B------:R-:W-:-:S13]  /*06e0*/  ISETP.NE.AND P0, PT, R20, RZ, PT ;  /* 0x000000ff1400720c */ /* 0x000fda0003f05270 */
[----:B------:R-:W-:Y:S05]  /*06f0*/  @!P0 BRA `(.L_x_3) ;  /* 0x0000000000d88947 */ /* 0x000fea0003800000 */
[----:B------:R-:W-:Y:S02]  /*0700*/  ISETP.GE.U32.AND P0, PT, R20, 0x8, PT ;  /* 0x000000081400780c */ /* 0x000fe40003f06070 */
[----:B------:R-:W-:-:S11]  /*0710*/  ISETP.NE.AND P1, PT, R18, RZ, PT ;  /* 0x000000ff1200720c */ /* 0x000fd60003f25270 */
[----:B------:R-:W-:Y:S05]  /*0720*/  @!P0 BRA `(.L_x_6) ;  /* 0x0000000000548947 */ /* 0x000fea0003800000 */
[C---:B------:R-:W-:Y:S02]  /*0730*/  LEA R22, R24.reuse, R6, 0x7 ;  /* 0x0000000618167211 */ /* 0x040fe400078e38ff */
[C---:B------:R-:W-:Y:S02]  /*0740*/  LEA R26, R24.reuse, R7, 0x2 ;  /* 0x00000007181a7211 */ /* 0x040fe400078e10ff */
[----:B------:R-:W-:Y:S01]  /*0750*/  IADD3 R24, PT, PT, R24, 0x8, RZ ;  /* 0x0000000818187810 */ /* 0x000fe20007ffe0ff */
[----:B0-----:R-:W-:Y:S04]  /*0760*/  LDS R12, [R22] ;  /* 0x00000000160c7984 */ /* 0x001fe80000000800 */
[----:B------:R-:W0:Y:S04]  /*0770*/  LDS.128 R8, [R26] ;  /* 0x000000001a087984 */ /* 0x000e280000000c00 */
[----:B------:R-:W1:Y:S04]  /*0780*/  LDS R27, [R22+0x80] ;  /* 0x00008000161b7984 */ /* 0x000e680000000800 */
[----:B------:R-:W2:Y:S04]  /*0790*/  LDS R21, [R22+0x100] ;  /* 0x0001000016157984 */ /* 0x000ea80000000800 */
[----:B------:R-:W3:Y:S04]  /*07a0*/  LDS R20, [R22+0x180] ;  /* 0x0001800016147984 */ /* 0x000ee80000000800 */
[----:B------:R-:W-:Y:S01]  /*07b0*/  LDS R23, [R22+0x200] ;  /* 0x0002000016177984 */ /* 0x000fe20000000800 */
[----:B0-----:R-:W-:-:S03]  /*07c0*/  FFMA R8, R8, R12, R25 ;  /* 0x0000000c08087223 */ /* 0x001fc60000000019 */
[----:B------:R-:W0:Y:S01]  /*07d0*/  LDS.128 R12, [R26+0x10] ;  /* 0x000010001a0c7984 */ /* 0x000e220000000c00 */
[----:B-1----:R-:W-:-:S03]  /*07e0*/  FFMA R28, R27, R9, R8 ;  /* 0x000000091b1c7223 */ /* 0x002fc60000000008 */
[----:B------:R-:W1:Y:S01]  /*07f0*/  LDS R25, [R22+0x280] ;  /* 0x0002800016197984 */ /* 0x000e620000000800 */
[----:B--2---:R-:W-:-:S03]  /*0800*/  FFMA R21, R21, R10, R28 ;  /* 0x0000000a15157223 */ /* 0x004fc6000000001c */
[----:B------:R-:W2:Y:S01]  /*0810*/  LDS R9, [R22+0x300] ;  /* 0x0003000016097984 */ /* 0x000ea20000000800 */
[----:B---3--:R-:W-:-:S03]  /*0820*/  FFMA R11, R20, R11, R21 ;  /* 0x0000000b140b7223 */ /* 0x008fc60000000015 */
[----:B------:R-:W3:Y:S01]  /*0830*/  LDS R8, [R22+0x380] ;  /* 0x0003800016087984 */ /* 0x000ee20000000800 */
[----:B0-----:R-:W-:-:S04]  /*0840*/  FFMA R12, R12, R23, R11 ;  /* 0x000000170c0c7223 */ /* 0x001fc8000000000b */
[----:B-1----:R-:W-:-:S04]  /*0850*/  FFMA R12, R25, R13, R12 ;  /* 0x0000000d190c7223 */ /* 0x002fc8000000000c */
[----:B--2---:R-:W-:-:S04]  /*0860*/  FFMA R9, R9, R14, R12 ;  /* 0x0000000e09097223 */ /* 0x004fc8000000000c */
[----:B---3--:R-:W-:-:S07]  /*0870*/  FFMA R25, R8, R15, R9 ;  /* 0x0000000f08197223 */ /* 0x008fce0000000009 */
.L_x_6:
[----:B------:R-:W-:Y:S05]  /*0880*/  @!P1 BRA `(.L_x_3) ;  /* 0x0000000000749947 */ /* 0x000fea0003800000 */
[----:B------:R-:W-:Y:S02]  /*0890*/  ISETP.GE.U32.AND P0, PT, R18, 0x4, PT ;  /* 0x000000041200780c */ /* 0x000fe40003f06070 */
[----:B------:R-:W-:-:S04]  /*08a0*/  LOP3.LUT R19, R19, 0x3, RZ, 0xc0, !PT ;  /* 0x0000000313137812 */ /* 0x000fc800078ec0ff */
[----:B------:R-:W-:-:S07]  /*08b0*/  ISETP.NE.AND P1, PT, R19, RZ, PT ;  /* 0x000000ff1300720c */ /* 0x000fce0003f25270 */
[----:B------:R-:W-:Y:S06]  /*08c0*/  @!P0 BRA `(.L_x_7) ;  /* 0x0000000000308947 */ /* 0x000fec0003800000 */
[C---:B------:R-:W-:Y:S01]  /*08d0*/  IMAD R8, R24.reuse, 0x4, R7 ;  /* 0x0000000418087824 */ /* 0x040fe200078e0207 */
[C---:B0-----:R-:W-:Y:S02]  /*08e0*/  LEA R12, R24.reuse, R6, 0x7 ;  /* 0x00000006180c7211 */ /* 0x041fe400078e38ff */
[----:B------:R-:W-:-:S03]  /*08f0*/  IADD3 R24, PT, PT, R24, 0x4, RZ ;  /* 0x0000000418187810 */ /* 0x000fc60007ffe0ff */
[----:B------:R-:W-:Y:S04]  /*0900*/  LDS R13, [R12] ;  /* 0x000000000c0d7984 */ /* 0x000fe80000000800 */
[----:B------:R-:W0:Y:S04]  /*0910*/  LDS.128 R8, [R8] ;  /* 0x0000000008087984 */ /* 0x000e280000000c00 */
[----:B------:R-:W1:Y:S04]  /*0920*/  LDS R15, [R12+0x80] ;  /* 0x000080000c0f7984 */ /* 0x000e680000000800 */
[----:B------:R-:W2:Y:S04]  /*0930*/  LDS R18, [R12+0x100] ;  /* 0x000100000c127984 */ /* 0x000ea80000000800 */
[----:B------:R-:W3:Y:S01]  /*0940*/  LDS R21, [R12+0x180] ;  /* 0x000180000c157984 */ /* 0x000ee20000000800 */
[----:B0-----:R-:W-:-:S04]  /*0950*/  FFMA R14, R8, R13, R25 ;  /* 0x0000000d080e7223 */ /* 0x001fc80000000019 */
[----:B-1----:R-:W-:-:S04]  /*0960*/  FFMA R9, R15, R9, R14 ;  /* 0x000000090f097223 */ /* 0x002fc8000000000e */
[----:B--2---:R-:W-:-:S04]  /*0970*/  FFMA R10, R18, R10, R9 ;  /* 0x0000000a120a7223 */ /* 0x004fc80000000009 */
[----:B---3--:R-:W-:-:S07]  /*0980*/  FFMA R25, R21, R11, R10 ;  /* 0x0000000b15197223 */ /* 0x008fce000000000a */
.L_x_7:
[----:B------:R-:W-:Y:S05]  /*0990*/  @!P1 BRA `(.L_x_3) ;  /* 0x0000000000309947 */ /* 0x000fea0003800000 */
[C---:B------:R-:W-:Y:S02]  /*09a0*/  LEA R8, R24.reuse, R7, 0x2 ;  /* 0x0000000718087211 */ /* 0x040fe400078e10ff */
[----:B------:R-:W-:Y:S02]  /*09b0*/  LEA R24, R24, R6, 0x7 ;  /* 0x0000000618187211 */ /* 0x000fe400078e38ff */
[----:B------:R-:W-:Y:S02]  /*09c0*/  ISETP.NE.AND P0, PT, R19, 0x1, PT ;  /* 0x000000011300780c */ /* 0x000fe40003f05270 */
[----:B------:R-:W-:Y:S04]  /*09d0*/  LDS.128 R8, [R8] ;  /* 0x0000000008087984 */ /* 0x000fe80000000c00 */
[----:B0-----:R-:W0:Y:S02]  /*09e0*/  LDS R12, [R24] ;  /* 0x00000000180c7984 */ /* 0x001e240000000800 */
[----:B0-----:R-:W-:-:S05]  /*09f0*/  FFMA R25, R8, R12, R25 ;  /* 0x0000000c08197223 */ /* 0x001fca0000000019 */
[----:B------:R-:W-:Y:S05]  /*0a00*/  @!P0 BRA `(.L_x_3) ;  /* 0x0000000000148947 */ /* 0x000fea0003800000 */
[----:B------:R-:W-:Y:S01]  /*0a10*/  ISETP.NE.AND P0, PT, R19, 0x2, PT ;  /* 0x000000021300780c */ /* 0x000fe20003f05270 */
[----:B------:R-:W0:-:S12]  /*0a20*/  LDS R8, [R24+0x80] ;  /* 0x0000800018087984 */ /* 0x000e180000000800 */
[----:B------:R-:W1:Y:S01]  /*0a30*/  @P0 LDS R12, [R24+0x100] ;  /* 0x00010000180c0984 */ /* 0x000e620000000800 */
[----:B0-----:R-:W-:-:S04]  /*0a40*/  FFMA R25, R8, R9, R25 ;  /* 0x0000000908197223 */ /* 0x001fc80000000019 */
[----:B-1----:R-:W-:-:S07]  /*0a50*/  @P0 FFMA R25, R12, R10, R25 ;  /* 0x0000000a0c190223 */ /* 0x002fce0000000019 */
.L_x_3:
[----:B------:R-:W-:Y:S01]  /*0a60*/  BAR.SYNC.DEFER_BLOCKING 0x0 ;  /* 0x0000000000007b1d */ /* 0x000fe20000010000 */
[----:B------:R-:W-:Y:S01]  /*0a70*/  UIADD3 UR4, UPT, UPT, UR4, 0x20, URZ ;  /* 0x0000002004047890 */ /* 0x000fe2000fffe0ff */
[----:B------:R-:W-:-:S03]  /*0a80*/  IADD3 R3, PT, PT, R3, -0x20, RZ ;  /* 0xffffffe003037810 */ /* 0x000fc60007ffe0ff */
[----:B------:R-:W-:-:S09]  /*0a90*/  UISETP.GE.AND UP0, UPT, UR4, UR7, UPT ;  /* 0x000000070400728c */ /* 0x000fd2000bf06270 */
[----:B------:R-:W-:Y:S05]  /*0aa0*/  BRA.U !UP0, `(.L_x_8) ;  /* 0xfffffff508c07547 */ /* 0x000fea000b83ffff */
.L_x_2:
[----:B------:R-:W1:Y:S02]  /*0ab0*/  LDCU.64 UR6, c[0x0][0x398] ;  /* 0x00007300ff0677ac */ /* 0x000e640008000a00 */
[----:B-1----:R-:W-:-:S04]  /*0ac0*/  ISETP.GE.AND P0, PT, R16, UR7, PT ;  /* 0x0000000710007c0c */ /* 0x002fc8000bf06270 */
[----:B------:R-:W-:-:S13]  /*0ad0*/  ISETP.GE.OR P0, PT, R17, UR6, P0 ;  /* 0x0000000611007c0c */ /* 0x000fda0008706670 */
[----:B------:R-:W-:Y:S05]  /*0ae0*/  @P0 EXIT ;  /* 0x000000000000094d */ /* 0x000fea0003800000 */
[----:B------:R-:W1:Y:S01]  /*0af0*/  LDC.64 R2, c[0x0][0x390] ;  /* 0x0000e400ff027b82 */ /* 0x000e620000000a00 */
[----:B------:R-:W-:Y:S01]  /*0b00*/  IMAD R17, R17, UR7, R16 ;  /* 0x0000000711117c24 */ /* 0x000fe2000f8e0210 */
[----:B------:R-:W2:Y:S01]  /*0b10*/  LDCU UR4, c[0x0][0x3a8] ;  /* 0x00007500ff0477ac */ /* 0x000ea20008000800 */
[----:B------:R-:W3:Y:S02]  /*0b20*/  LDCU UR5, c[0x0][0x3a4] ;  /* 0x00007480ff0577ac */ /* 0x000ee40008000800 */
[----:B-1----:R-:W-:-:S05]  /*0b30*/  IMAD.WIDE R2, R17, 0x4, R2 ;  /* 0x0000000411027825 */ /* 0x002fca00078e0202 */
[----:B------:R-:W2:Y:S02]  /*0b40*/  LDG.E R0, desc[UR8][R2.64] ;  /* 0x0000000802007981 */ /* 0x000ea4000c1e1900 */
[----:B--2---:R-:W-:-:S04]  /*0b50*/  FMUL R0, R0, UR4 ;  /* 0x0000000400007c20 */ /* 0x004fc80008400000 */
[----:B---3--:R-:W-:-:S05]  /*0b60*/  FFMA R25, R25, UR5, R0 ;  /* 0x0000000519197c23 */ /* 0x008fca0008000000 */
[----:B------:R-:W-:Y:S01]  /*0b70*/  STG.E desc[UR8][R2.64], R25 ;  /* 0x0000001902007986 */ /* 0x000fe2000c101908 */
[----:B------:R-:W-:Y:S05]  /*0b80*/  EXIT ;  /* 0x000000000000794d */ /* 0x000fea0003800000 */
.L_x_9:
        /* <DEDUP_REMOVED lines=15> */
.L_x_17:


//--------------------- .text._Z18simple_gemm_kernelPKfS0_Pfiiiff --------------------------
	.section	.text._Z18simple_gemm_kernelPKfS0_Pfiiiff,"ax",@progbits
	.align	128
        .global         _Z18simple_gemm_kernelPKfS0_Pfiiiff
        .type           _Z18simple_gemm_kernelPKfS0_Pfiiiff,@function
        .size           _Z18simple_gemm_kernelPKfS0_Pfiiiff,(.L_x_18 - _Z18simple_gemm_kernelPKfS0_Pfiiiff)
        .other          _Z18simple_gemm_kernelPKfS0_Pfiiiff,@"STO_CUDA_ENTRY STV_DEFAULT"
_Z18simple_gemm_kernelPKfS0_Pfiiiff:
.text._Z18simple_gemm_kernelPKfS0_Pfiiiff:
[----:B------:R-:W-:Y:S01]  /*0000*/  LDC R1, c[0x0][0x37c] ;  /* 0x0000df00ff017b82 */ /* 0x000fe20000000800 */
[----:B------:R-:W0:Y:S07]  /*0010*/  S2R R5, SR_TID.X ;  /* 0x0000000000057919 */ /* 0x000e2e0000002100 */
[----:B------:R-:W1:Y:S01]  /*0020*/  LDC R19, c[0x0][0x364] ;  /* 0x0000d900ff137b82 */ /* 0x000e620000000800 */
[----:B------:R-:W1:Y:S07]  /*0030*/  S2R R4, SR_TID.Y ;  /* 0x0000000000047919 */ /* 0x000e6e0000002200 */
[----:B------:R-:W0:Y:S08]  /*0040*/  S2UR UR5, SR_CTAID.X ;  /* 0x00000000000579c3 */ /* 0x000e300000002500 */
[----:B------:R-:W0:Y:S08]  /*0050*/  LDC R0, c[0x0][0x360] ;  /* 0x0000d800ff007b82 */ /* 0x000e300000000800 */
[----:B------:R-:W1:Y:S08]  /*0060*/  S2UR UR4, SR_CTAID.Y ;  /* 0x00000000000479c3 */ /* 0x000e700000002600 */
[----:B------:R-:W2:Y:S01]  /*0070*/  LDC.64 R2, c[0x0][0x398] ;  /* 0x0000e600ff027b82 */ /* 0x000ea20000000a00 */
[----:B0-----:R-:W-:-:S02]  /*0080*/  IMAD R0, R0, UR5, R5 ;  /* 0x0000000500007c24 */ /* 0x001fc4000f8e0205 */
[----:B-1----:R-:W-:-:S03]  /*0090*/  IMAD R19, R19, UR4, R4 ;  /* 0x0000000413137c24 */ /* 0x002fc6000f8e0204 */
[----:B--2---:R-:W-:-:S04]  /*00a0*/  ISETP.GE.AND P0, PT, R0, R3, PT ;  /* 0x000000030000720c */ /* 0x004fc80003f06270 */
[----:B------:R-:W-:-:S13]  /*00b0*/  ISETP.GE.OR P0, PT, R19, R2, P0 ;  /* 0x000000021300720c */ /* 0x000fda0000706670 */
[----:B------:R-:W-:Y:S05]  /*00c0*/  @P0 EXIT ;  /* 0x000000000000094d */ /* 0x000fea0003800000 */
[----:B------:R-:W0:Y:S01]  /*00d0*/  LDC R2, c[0x0][0x3a0] ;  /* 0x0000e800ff027b82 */ /* 0x000e220000000800 */
[----:B------:R-:W1:Y:S01]  /*00e0*/  LDCU.64 UR4, c[0x0][0x358] ;  /* 0x00006b00ff0477ac */ /* 0x000e620008000a00 */
[----:B------:R-:W-:Y:S01]  /*00f0*/  HFMA2 R24, -RZ, RZ, 0, 0 ;  /* 0x00000000ff187431 */ /* 0x000fe200000001ff */
[----:B0-----:R-:W-:-:S13]  /*0100*/  ISETP.GE.AND P0, PT, R2, 0x1, PT ;  /* 0x000000010200780c */ /* 0x001fda0003f06270 */
[----:B-1----:R-:W-:Y:S05]  /*0110*/  @!P0 BRA `(.L_x_10) ;  /* 0x0000000400e08947 */ /* 0x002fea0003800000 */
[C---:B------:R-:W-:Y:S01]  /*0120*/  ISETP.GE.U32.AND P1, PT, R2.reuse, 0x8, PT ;  /* 0x000000080200780c */ /* 0x040fe20003f26070 */
[----:B------:R-:W-:Y:S01]  /*0130*/  IMAD R20, R19, R2, RZ ;  /* 0x0000000213147224 */ /* 0x000fe200078e02ff */
[----:B------:R-:W-:Y:S02]  /*0140*/  LOP3.LUT R27, R2, 0x7, RZ, 0xc0, !PT ;  /* 0x00000007021b7812 */ /* 0x000fe400078ec0ff */
[----:B------:R-:W-:Y:S02]  /*0150*/  MOV R24, RZ ;  /* 0x000000ff00187202 */ /* 0x000fe40000000f00 */
[----:B------:R-:W-:Y:S02]  /*0160*/  ISETP.NE.AND P0, PT, R27, RZ, PT ;  /* 0x000000ff1b00720c */ /* 0x000fe40003f05270 */
[----:B------:R-:W-:-:S05]  /*0170*/  MOV R21, RZ ;  /* 0x000000ff00157202 */ /* 0x000fca0000000f00 */
[----:B------:R-:W-:Y:S06]  /*0180*/  @!P1 BRA `(.L_x_11) ;  /* 0x0000000000c49947 */ /* 0x000fec0003800000 */
[----:B------:R-:W0:Y:S01]  /*0190*/  LDC.64 R4, c[0x0][0x380] ;  /* 0x0000e000ff047b82 */ /* 0x000e220000000a00 */
[----:B------:R-:W-:Y:S02]  /*01a0*/  LOP3.LUT R21, R2, 0x7ffffff8, RZ, 0xc0, !PT ;  /* 0x7ffffff802157812 */ /* 0x000fe400078ec0ff */
[----:B------:R-:W-:Y:S02]  /*01b0*/  MOV R24, RZ ;  /* 0x000000ff00187202 */ /* 0x000fe40000000f00 */
[----:B------:R-:W-:Y:S02]  /*01c0*/  MOV R18, R0 ;  /* 0x0000000000127202 */ /* 0x000fe40000000f00 */
[----:B------:R-:W-:Y:S01]  /*01d0*/  IADD3 R22, PT, PT, -R21, RZ, RZ ;  /* 0x000000ff15167210 */ /* 0x000fe20007ffe1ff */
[----:B0-----:R-:W-:-:S03]  /*01e0*/  IMAD.WIDE.U32 R4, R20, 0x4, R4 ;  /* 0x0000000414047825 */ /* 0x001fc600078e0004 */
[----:B------:R-:W-:-:S04]  /*01f0*/  IADD3 R6, P1, PT, R4, 0x10, RZ ;  /* 0x0000001004067810 */ /* 0x000fc80007f3e0ff */
[----:B------:R-:W-:-:S09]  /*0200*/  IADD3.X R7, PT, PT, RZ, R5, RZ, P1, !PT ;  /* 0x00000005ff077210 */ /* 0x000fd20000ffe4ff */
.L_x_12:
[----:B------:R-:W0:Y:S01]  /*0210*/  LDC.64 R16, c[0x0][0x388] ;  /* 0x0000e200ff107b82 */ /* 0x000e220000000a00 */
[----:B------:R-:W-:Y:S02]  /*0220*/  MOV R4, R6 ;  /* 0x0000000600047202 */ /* 0x000fe40000000f00 */
[----:B------:R-:W-:-:S05]  /*0230*/  MOV R5, R7 ;  /* 0x0000000700057202 */ /* 0x000fca0000000f00 */
[----:B------:R-:W2:Y:S04]  /*0240*/  LDG.E R25, desc[UR4][R4.64+-0x10] ;  /* 0xfffff00404197981 */ /* 0x000ea8000c1e1900 */
[----:B------:R-:W3:Y:S04]  /*0250*/  LDG.E R23, desc[UR4][R4.64+-0xc] ;  /* 0xfffff40404177981 */ /* 0x000ee8000c1e1900 */
[----:B------:R-:W4:Y:S04]  /*0260*/  LDG.E R29, desc[UR4][R4.64+-0x8] ;  /* 0xfffff804041d7981 */ /* 0x000f28000c1e1900 */
[----:B------:R-:W5:Y:S01]  /*0270*/  LDG.E R28, desc[UR4][R4.64+-0x4] ;  /* 0xfffffc04041c7981 */ /* 0x000f62000c1e1900 */
[----:B0-----:R-:W-:-:S05]  /*0280*/  IMAD.WIDE R16, R18, 0x4, R16 ;  /* 0x0000000412107825 */ /* 0x001fca00078e0210 */
[----:B------:R0:W2:Y:S01]  /*0290*/  LDG.E R26, desc[UR4][R16.64] ;  /* 0x00000004101a7981 */ /* 0x0000a2000c1e1900 */
[----:B------:R-:W-:-:S04]  /*02a0*/  IMAD.WIDE R14, R3, 0x4, R16 ;  /* 0x00000004030e7825 */ /* 0x000fc800078e0210 */
[C---:B------:R-:W-:Y:S02]  /*02b0*/  IMAD.WIDE R6, R3.reuse, 0x4, R14 ;  /* 0x0000000403067825 */ /* 0x040fe400078e020e */
[----:B------:R-:W3:Y:S02]  /*02c0*/  LDG.E R14, desc[UR4][R14.64] ;  /* 0x000000040e0e7981 */ /* 0x000ee4000c1e1900 */
[C---:B------:R-:W-:Y:S02]  /*02d0*/  IMAD.WIDE R10, R3.reuse, 0x4, R6 ;  /* 0x00000004030a7825 */ /* 0x040fe400078e0206 */
[----:B------:R-:W4:Y:S02]  /*02e0*/  LDG.E R6, desc[UR4][R6.64] ;  /* 0x0000000406067981 */ /* 0x000f24000c1e1900 */
[C---:B------:R-:W-:Y:S02]  /*02f0*/  IMAD.WIDE R8, R3.reuse, 0x4, R10 ;  /* 0x0000000403087825 */ /* 0x040fe400078e020a */
[----:B------:R-:W5:Y:S02]  /*0300*/  LDG.E R10, desc[UR4][R10.64] ;  /* 0x000000040a0a7981 */ /* 0x000f64000c1e1900 */
[----:B------:R-:W-:-:S02]  /*0310*/  IMAD.WIDE R12, R3, 0x4, R8 ;  /* 0x00000004030c7825 */ /* 0x000fc400078e0208 */
[----:B------:R-:W5:Y:S04]  /*0320*/  LDG.E R7, desc[UR4][R4.64] ;  /* 0x0000000404077981 */ /* 0x000f68000c1e1900 */
[----:B------:R-:W5:Y:S01]  /*0330*/  LDG.E R8, desc[UR4][R8.64] ;  /* 0x0000000408087981 */ /* 0x000f62000c1e1900 */
[----:B0-----:R-:W-:-:S03]  /*0340*/  IMAD.WIDE R16, R3, 0x4, R12 ;  /* 0x0000000403107825 */ /* 0x001fc600078e020c */
[----:B------:R-:W5:Y:S04]  /*0350*/  LDG.E R12, desc[UR4][R12.64] ;  /* 0x000000040c0c7981 */ /* 0x000f68000c1e1900 */
[----:B------:R-:W5:Y:S04]  /*0360*/  LDG.E R15, desc[UR4][R16.64] ;  /* 0x00000004100f7981 */ /* 0x000f68000c1e1900 */
[----:B------:R-:W5:Y:S04]  /*0370*/  LDG.E R9, desc[UR4][R4.64+0x4] ;  /* 0x0000040404097981 */ /* 0x000f68000c1e1900 */
[----:B------:R-:W5:Y:S01]  /*0380*/  LDG.E R11, desc[UR4][R4.64+0xc] ;  /* 0x00000c04040b7981 */ /* 0x000f62000c1e1900 */
[----:B--2---:R-:W-:Y:S01]  /*0390*/  FFMA R26, R25, R26, R24 ;  /* 0x0000001a191a7223 */ /* 0x004fe20000000018 */
[----:B------:R-:W-:-:S02]  /*03a0*/  IMAD.WIDE R24, R3, 0x4, R16 ;  /* 0x0000000403187825 */ /* 0x000fc400078e0210 */
[----:B------:R-:W2:Y:S04]  /*03b0*/  LDG.E R16, desc[UR4][R4.64+0x8] ;  /* 0x0000080404107981 */ /* 0x000ea8000c1e1900 */
[----:B------:R-:W2:Y:S01]  /*03c0*/  LDG.E R24, desc[UR4][R24.64] ;  /* 0x0000000418187981 */ /* 0x000ea2000c1e1900 */
[----:B---3--:R-:W-:Y:S01]  /*03d0*/  FFMA R14, R23, R14, R26 ;  /* 0x0000000e170e7223 */ /* 0x008fe2000000001a */
[----:B------:R-:W-:-:S03]  /*03e0*/  IADD3 R22, PT, PT, R22, 0x8, RZ ;  /* 0x0000000816167810 */ /* 0x000fc60007ffe0ff */
[----:B----4-:R-:W-:Y:S01]  /*03f0*/  FFMA R29, R29, R6, R14 ;  /* 0x000000061d1d7223 */ /* 0x010fe2000000000e */
[----:B------:R-:W-:-:S03]  /*0400*/  ISETP.NE.AND P1, PT, R22, RZ, PT ;  /* 0x000000ff1600720c */ /* 0x000fc60003f25270 */
[----:B-----5:R-:W-:Y:S01]  /*0410*/  FFMA R10, R28, R10, R29 ;  /* 0x0000000a1c0a7223 */ /* 0x020fe2000000001d */
[----:B------:R-:W-:-:S03]  /*0420*/  IADD3 R6, P2, PT, R4, 0x20, RZ ;  /* 0x0000002004067810 */ /* 0x000fc60007f5e0ff */
[----:B------:R-:W-:Y:S01]  /*0430*/  FFMA R8, R7, R8, R10 ;  /* 0x0000000807087223 */ /* 0x000fe2000000000a */
[----:B------:R-:W-:Y:S02]  /*0440*/  IADD3.X R7, PT, PT, RZ, R5, RZ, P2, !PT ;  /* 0x00000005ff077210 */ /* 0x000fe400017fe4ff */
[----:B------:R-:W-:Y:S01]  /*0450*/  LEA R18, R3, R18, 0x3 ;  /* 0x0000001203127211 */ /* 0x000fe200078e18ff */
[----:B------:R-:W-:-:S04]  /*0460*/  FFMA R9, R9, R12, R8 ;  /* 0x0000000c09097223 */ /* 0x000fc80000000008 */
[----:B--2---:R-:W-:-:S04]  /*0470*/  FFMA R16, R16, R15, R9 ;  /* 0x0000000f10107223 */ /* 0x004fc80000000009 */
[----:B------:R-:W-:Y:S01]  /*0480*/  FFMA R24, R11, R24, R16 ;  /* 0x000000180b187223 */ /* 0x000fe20000000010 */
[----:B------:R-:W-:Y:S06]  /*0490*/  @P1 BRA `(.L_x_12) ;  /* 0xfffffffc005c1947 */ /* 0x000fec000383ffff */
.L_x_11:
[----:B------:R-:W-:Y:S05]  /*04a0*/  @!P0 BRA `(.L_x_10) ;  /* 0x0000000000fc8947 */ /* 0x000fea0003800000 */
[----:B------:R-:W-:Y:S02]  /*04b0*/  ISETP.GE.U32.AND P1, PT, R27, 0x4, PT ;  /* 0x000000041b00780c */ /* 0x000fe40003f26070 */
[----:B------:R-:W-:-:S04]  /*04c0*/  LOP3.LUT R16, R2, 0x3, RZ, 0xc0, !PT ;  /* 0x0000000302107812 */ /* 0x000fc800078ec0ff */
[----:B------:R-:W-:-:S07]  /*04d0*/  ISETP.NE.AND P0, PT, R16, RZ, PT ;  /* 0x000000ff1000720c */ /* 0x000fce0003f05270 */
[----:B------:R-:W-:Y:S06]  /*04e0*/  @!P1 BRA `(.L_x_13) ;  /* 0x00000000006c9947 */ /* 0x000fec0003800000 */
[----:B------:R-:W0:Y:S01]  /*04f0*/  LDC.64 R6, c[0x0][0x388] ;  /* 0x0000e200ff067b82 */ /* 0x000e220000000a00 */
[----:B------:R-:W1:Y:S01]  /*0500*/  LDCU.64 UR6, c[0x0][0x380] ;  /* 0x00007000ff0677ac */ /* 0x000e620008000a00 */
[----:B------:R-:W-:Y:S01]  /*0510*/  IMAD R9, R21, R3, R0 ;  /* 0x0000000315097224 */ /* 0x000fe200078e0200 */
[CC--:B------:R-:W-:Y:S02]  /*0520*/  IADD3 R5, PT, PT, R20.reuse, R21.reuse, RZ ;  /* 0x0000001514057210 */ /* 0x0c0fe40007ffe0ff */
[----:B------:R-:W-:-:S03]  /*0530*/  IADD3 R10, P1, PT, R20, R21, RZ ;  /* 0x00000015140a7210 */ /* 0x000fc60007f3e0ff */
[----:B------:R-:W2:Y:S01]  /*0540*/  LDC.64 R14, c[0x0][0x380] ;  /* 0x0000e000ff0e7b82 */ /* 0x000ea20000000a00 */
[----:B0-----:R-:W-:-:S04]  /*0550*/  IMAD.WIDE R6, R9, 0x4, R6 ;  /* 0x0000000409067825 */ /* 0x001fc800078e0206 */
[----:B------:R-:W-:Y:S02]  /*0560*/  IMAD.WIDE R8, R3, 0x4, R6 ;  /* 0x0000000403087825 */ /* 0x000fe400078e0206 */
[----:B------:R-:W3:Y:S02]  /*0570*/  LDG.E R6, desc[UR4][R6.64] ;  /* 0x0000000406067981 */ /* 0x000ee4000c1e1900 */
[----:B--2---:R-:W-:Y:S01]  /*0580*/  IMAD.WIDE.U32 R14, R5, 0x4, R14 ;  /* 0x00000004050e7825 */ /* 0x004fe200078e000e */
[----:B------:R-:W-:Y:S02]  /*0590*/  IADD3.X R5, PT, PT, RZ, RZ, RZ, P1, !PT ;  /* 0x000000ffff057210 */ /* 0x000fe40000ffe4ff */
[----:B-1----:R-:W-:-:S03]  /*05a0*/  LEA R4, P1, R10, UR6, 0x2 ;  /* 0x000000060a047c11 */ /* 0x002fc6000f8210ff */
[----:B------:R-:W3:Y:S01]  /*05b0*/  LDG.E R15, desc[UR4][R14.64] ;  /* 0x000000040e0f7981 */ /* 0x000ee2000c1e1900 */
[----:B------:R-:W-:Y:S01]  /*05c0*/  LEA.HI.X R5, R10, UR7, R5, 0x2, P1 ;  /* 0x000000070a057c11 */ /* 0x000fe200088f1405 */
[C---:B------:R-:W-:Y:S02]  /*05d0*/  IMAD.WIDE R10, R3.reuse, 0x4, R8 ;  /* 0x00000004030a7825 */ /* 0x040fe400078e0208 */
[----:B------:R-:W2:Y:S04]  /*05e0*/  LDG.E R8, desc[UR4][R8.64] ;  /* 0x0000000408087981 */ /* 0x000ea8000c1e1900 */
[----:B------:R-:W2:Y:S01]  /*05f0*/  LDG.E R17, desc[UR4][R4.64+0x4] ;  /* 0x0000040404117981 */ /* 0x000ea2000c1e1900 */
[----:B------:R-:W-:-:S03]  /*0600*/  IMAD.WIDE R12, R3, 0x4, R10 ;  /* 0x00000004030c7825 */ /* 0x000fc600078e020a */
[----:B------:R-:W4:Y:S04]  /*0610*/  LDG.E R22, desc[UR4][R10.64] ;  /* 0x000000040a167981 */ /* 0x000f28000c1e1900 */
[----:B------:R-:W4:Y:S04]  /*0620*/  LDG.E R18, desc[UR4][R4.64+0x8] ;  /* 0x0000080404127981 */ /* 0x000f28000c1e1900 */
[----:B------:R-:W5:Y:S04]  /*0630*/  LDG.E R26, desc[UR4][R4.64+0xc] ;  /* 0x00000c04041a7981 */ /* 0x000f68000c1e1900 */
[----:B------:R-:W5:Y:S01]  /*0640*/  LDG.E R12, desc[UR4][R12.64] ;  /* 0x000000040c0c7981 */ /* 0x000f62000c1e1900 */
[----:B------:R-:W-:Y:S01]  /*0650*/  IADD3 R21, PT, PT, R21, 0x4, RZ ;  /* 0x0000000415157810 */ /* 0x000fe20007ffe0ff */
[----:B---3--:R-:W-:-:S04]  /*0660*/  FFMA R24, R15, R6, R24 ;  /* 0x000000060f187223 */ /* 0x008fc80000000018 */
[----:B--2---:R-:W-:-:S04]  /*0670*/  FFMA R17, R17, R8, R24 ;  /* 0x0000000811117223 */ /* 0x004fc80000000018 */
[----:B----4-:R-:W-:-:S04]  /*0680*/  FFMA R17, R18, R22, R17 ;  /* 0x0000001612117223 */ /* 0x010fc80000000011 */
[----:B-----5:R-:W-:-:S07]  /*0690*/  FFMA R24, R26, R12, R17 ;  /* 0x0000000c1a187223 */ /* 0x020fce0000000011 */
.L_x_13:
[----:B------:R-:W-:Y:S05]  /*06a0*/  @!P0 BRA `(.L_x_10) ;  /* 0x00000000007c8947 */ /* 0x000fea0003800000 */
[----:B------:R-:W-:Y:S01]  /*06b0*/  ISETP.NE.AND P1, PT, R16, 0x1, PT ;  /* 0x000000011000780c */ /* 0x000fe20003f25270 */
[----:B------:R-:W0:Y:S01]  /*06c0*/  LDC.64 R12, c[0x0][0x380] ;  /* 0x0000e000ff0c7b82 */ /* 0x000e220000000a00 */
[----:B------:R-:W-:-:S04]  /*06d0*/  LOP3.LUT R2, R2, 0x1, RZ, 0xc0, !PT ;  /* 0x0000000102027812 */ /* 0x000fc800078ec0ff */
[----:B------:R-:W-:-:S03]  /*06e0*/  ISETP.NE.U32.AND P0, PT, R2, 0x1, PT ;  /* 0x000000010200780c */ /* 0x000fc60003f05070 */
[----:B------:R-:W1:Y:S04]  /*06f0*/  LDC.64 R10, c[0x0][0x388] ;  /* 0x0000e200ff0a7b82 */ /* 0x000e680000000a00 */
[CC--:B------:R-:W-:Y:S02]  /*0700*/  @P1 IADD3 R15, PT, PT, R20.reuse, R21.reuse, RZ ;  /* 0x00000015140f1210 */ /* 0x0c0fe40007ffe0ff */
[----:B------:R-:W-:Y:S02]  /*0710*/  @P1 IADD3 R2, P2, PT, R20, R21, RZ ;  /* 0x0000001514021210 */ /* 0x000fe40007f5e0ff */
[----:B------:R-:W2:Y:S02]  /*0720*/  @P1 LDC.64 R4, c[0x0][0x380] ;  /* 0x0000e000ff041b82 */ /* 0x000ea40000000a00 */
[----:B------:R-:W-:-:S06]  /*0730*/  @P1 IADD3.X R14, PT, PT, RZ, RZ, RZ, P2, !PT ;  /* 0x000000ffff0e1210 */ /* 0x000fcc00017fe4ff */
[----:B------:R-:W3:Y:S01]  /*0740*/  LDC.64 R6, c[0x0][0x380] ;  /* 0x0000e000ff067b82 */ /* 0x000ee20000000a00 */
[----:B0-----:R-:W-:-:S04]  /*0750*/  @P1 IMAD.WIDE.U32 R12, R15, 0x4, R12 ;  /* 0x000000040f0c1825 */ /* 0x001fc800078e000c */
[C---:B------:R-:W-:Y:S01]  /*0760*/  @P1 IMAD R15, R21.reuse, R3, R0 ;  /* 0x00000003150f1224 */ /* 0x040fe200078e0200 */
[----:B------:R-:W-:Y:S01]  /*0770*/  @P1 IADD3 R21, PT, PT, R21, 0x2, RZ ;  /* 0x0000000215151810 */ /* 0x000fe20007ffe0ff */
[----:B------:R-:W4:Y:S01]  /*0780*/  @P1 LDG.E R13, desc[UR4][R12.64] ;  /* 0x000000040c0d1981 */ /* 0x000f22000c1e1900 */
[----:B------:R-:W0:Y:S01]  /*0790*/  LDC.64 R8, c[0x0][0x388] ;  /* 0x0000e200ff087b82 */ /* 0x000e220000000a00 */
[----:B-1----:R-:W-:Y:S01]  /*07a0*/  @P1 IMAD.WIDE R10, R15, 0x4, R10 ;  /* 0x000000040f0a1825 */ /* 0x002fe200078e020a */
[----:B------:R-:W-:Y:S02]  /*07b0*/  @!P0 IADD3 R17, PT, PT, R20, R21, RZ ;  /* 0x0000001514118210 */ /* 0x000fe40007ffe0ff */
[----:B--2---:R-:W-:Y:S01]  /*07c0*/  @P1 LEA R4, P2, R2, R4, 0x2 ;  /* 0x0000000402041211 */ /* 0x004fe200078410ff */
[----:B------:R-:W-:-:S03]  /*07d0*/  @!P0 IMAD R21, R21, R3, R0 ;  /* 0x0000000315158224 */ /* 0x000fc600078e0200 */
[----:B------:R-:W-:Y:S01]  /*07e0*/  @P1 LEA.HI.X R5, R2, R5, R14, 0x2, P2 ;  /* 0x0000000502051211 */ /* 0x000fe200010f140e */
[----:B------:R-:W-:Y:S01]  /*07f0*/  @P1 IMAD.WIDE R14, R3, 0x4, R10 ;  /* 0x00000004030e1825 */ /* 0x000fe200078e020a */
[----:B------:R-:W4:Y:S03]  /*0800*/  @P1 LDG.E R2, desc[UR4][R10.64] ;  /* 0x000000040a021981 */ /* 0x000f26000c1e1900 */
[----:B---3--:R-:W-:Y:S01]  /*0810*/  @!P0 IMAD.WIDE.U32 R6, R17, 0x4, R6 ;  /* 0x0000000411068825 */ /* 0x008fe200078e0006 */
[----:B------:R-:W2:Y:S04]  /*0820*/  @P1 LDG.E R5, desc[UR4][R4.64+0x4] ;  /* 0x0000040404051981 */ /* 0x000ea8000c1e1900 */
[----:B------:R-:W2:Y:S01]  /*0830*/  @P1 LDG.E R14, desc[UR4][R14.64] ;  /* 0x000000040e0e1981 */ /* 0x000ea2000c1e1900 */
[----:B0-----:R-:W-:-:S03]  /*0840*/  @!P0 IMAD.WIDE R8, R21, 0x4, R8 ;  /* 0x0000000415088825 */ /* 0x001fc600078e0208 */
[----:B------:R-:W3:Y:S04]  /*0850*/  @!P0 LDG.E R7, desc[UR4][R6.64] ;  /* 0x0000000406078981 */ /* 0x000ee8000c1e1900 */
[----:B------:R-:W3:Y:S01]  /*0860*/  @!P0 LDG.E R8, desc[UR4][R8.64] ;  /* 0x0000000408088981 */ /* 0x000ee2000c1e1900 */
[----:B----4-:R-:W-:-:S04]  /*0870*/  @P1 FFMA R2, R13, R2, R24 ;  /* 0x000000020d021223 */ /* 0x010fc80000000018 */
[----:B--2---:R-:W-:-:S04]  /*0880*/  @P1 FFMA R24, R5, R14, R2 ;  /* 0x0000000e05181223 */ /* 0x004fc80000000002 */
[----:B---3--:R-:W-:-:S07]  /*0890*/  @!P0 FFMA R24, R7, R8, R24 ;  /* 0x0000000807188223 */ /* 0x008fce0000000018 */
.L_x_10:
[----:B------:R-:W0:Y:S01]  /*08a0*/  LDC.64 R4, c[0x0][0x390] ;  /* 0x0000e400ff047b82 */ /* 0x000e220000000a00 */
[----:B------:R-:W-:Y:S01]  /*08b0*/  IMAD R3, R19, R3, R0 ;  /* 0x0000000313037224 */ /* 0x000fe200078e0200 */
[----:B------:R-:W1:Y:S01]  /*08c0*/  LDCU UR6, c[0x0][0x3a8] ;  /* 0x00007500ff0677ac */ /* 0x000e620008000800 */
[----:B------:R-:W2:Y:S02]  /*08d0*/  LDCU UR7, c[0x0][0x3a4] ;  /* 0x00007480ff0777ac */ /* 0x000ea40008000800 */
[----:B0-----:R-:W-:-:S05]  /*08e0*/  IMAD.WIDE R2, R3, 0x4, R4 ;  /* 0x0000000403027825 */ /* 0x001fca00078e0204 */
[----:B------:R-:W1:Y:S02]  /*08f0*/  LDG.E R0, desc[UR4][R2.64] ;  /* 0x0000000402007981 */ /* 0x000e64000c1e1900 */
[----:B-1----:R-:W-:-:S04]  /*0900*/  FMUL R5, R0, UR6 ;  /* 0x0000000600057c20 */ /* 0x002fc80008400000 */
[----:B--2---:R-:W-:-:S05]  /*0910*/  FFMA R5, R24, UR7, R5 ;  /* 0x0000000718057c23 */ /* 0x004fca0008000005 */
[----:B------:R-:W-:Y:S01]  /*0920*/  STG.E desc[UR4][R2.64], R5 ;  /* 0x0000000502007986 */ /* 0x000fe2000c101904 */
[----:B------:R-:W-:Y:S05]  /*0930*/  EXIT ;  /* 0x000000000000794d */ /* 0x000fea0003800000 */
.L_x_14:
        /* <DEDUP_REMOVED lines=12> */
.L_x_18:


//--------------------- .nv.shared.reserved.0     --------------------------
	.section	.nv.shared.reserved.0,"aw",@nobits
	.weak		__nv_reservedSMEM_offset_0_alias
	.size		__nv_reservedSMEM_offset_0_alias, 0, 64
	.other		__nv_reservedSMEM_offset_0_alias,@"STO_CUDA_RESERVED_SHARED STV_DEFAULT"
__nv_reservedSMEM_offset_0_alias:
	.zero		0
	.zero		64


//--------------------- .nv.shared._Z21optimized_gemm_kernelPKfS0_Pfiiiff --------------------------
	.section	.nv.shared._Z21optimized_gemm_kernelPKfS0_Pfiiiff,"aw",@nobits
	.sectionflags	@""
	.align	4
.nv.shared._Z21optimized_gemm_kernelPKfS0_Pfiiiff:
	.zero		9216


//--------------------- .nv.constant0._Z11tma_examplev --------------------------
	.section	.nv.constant0._Z11tma_examplev,"a",@progbits
	.sectionflags	@""
	.align	4
.nv.constant0._Z11tma_examplev:
	.zero		896


//--------------------- .nv.constant0._Z29stream_ordered_memory_examplev --------------------------
	.section	.nv.constant0._Z29stream_ordered_memory_examplev,"a",@progbits
	.sectionflags	@""
	.align	4
.nv.constant0._Z29stream_ordered_memory_examplev:
	.zero		896


//--------------------- .nv.constant0._Z21optimized_gemm_kernelPKfS0_Pfiiiff --------------------------
	.section	.nv.constant0._Z21optimized_gemm_kernelPKfS0_Pfiiiff,"a",@progbits
	.sectionflags	@""
	.align	4
.nv.constant0._Z21optimized_gemm_kernelPKfS0_Pfiiiff:
	.zero		940


//--------------------- .nv.constant0._Z18simple_gemm_kernelPKfS0_Pfiiiff --------------------------
	.section	.nv.constant0._Z18simple_gemm_kernelPKfS0_Pfiiiff,"a",@progbits
	.sectionflags	@""
	.align	4
.nv.constant0._Z18simple_gemm_kernelPKfS0_Pfiiiff:
	.zero		940


//--------------------- SYMBOLS --------------------------

	.type		.nv.reservedSmem.offset0,@object
	.size		.nv.reservedSmem.offset0,0x4
	.type		.nv.reservedSmem.cap,@object
	.size		.nv.reservedSmem.cap,0x4
